//
// Generated by NVIDIA NVVM Compiler
//
// Compiler Build ID: CL-36424714
// Cuda compilation tools, release 13.0, V13.0.88
// Based on NVVM 20.0.0
//

.version 9.0
.target sm_100
.address_size 64

	// .globl	default_function_kernel0
// _ZZ24default_function_kernel0E15pad_temp_shared has been demoted
// _ZZ24default_function_kernel0E13kernel_shared has been demoted

.visible .entry default_function_kernel0(
	.param .u64 .ptr .align 1 default_function_kernel0_param_0,
	.param .u64 .ptr .align 1 default_function_kernel0_param_1,
	.param .u64 .ptr .align 1 default_function_kernel0_param_2
)
{
	.reg .pred 	%p<59>;
	.reg .b16 	%rs<68>;
	.reg .b32 	%r<163>;
	.reg .b32 	%f<272>;
	.reg .b64 	%rd<24>;
	// demoted variable
	.shared .align 4 .b8 _ZZ24default_function_kernel0E15pad_temp_shared[3712];
	// demoted variable
	.shared .align 4 .b8 _ZZ24default_function_kernel0E13kernel_shared[1536];
	ld.param.u64 	%rd4, [default_function_kernel0_param_0];
	ld.param.u64 	%rd5, [default_function_kernel0_param_1];
	cvta.to.global.u64 	%rd1, %rd4;
	cvta.to.global.u64 	%rd2, %rd5;
	mov.u32 	%r1, %tid.z;
	shl.b32 	%r53, %r1, 2;
	mov.u32 	%r2, %tid.x;
	mul.lo.s32 	%r54, %r2, 5;
	mad.lo.s32 	%r3, %r1, 232, %r54;
	mov.u32 	%r4, %ctaid.y;
	mul.lo.s32 	%r55, %r1, 12544;
	shl.b32 	%r56, %r1, 1;
	shl.b32 	%r57, %r2, 1;
	shl.b32 	%r58, %r1, 5;
	mad.lo.s32 	%r5, %r1, 96, %r57;
	mov.u32 	%r6, %ctaid.z;
	mul.lo.s32 	%r59, %r1, 576;
	cvt.u16.u32 	%rs6, %r54;
	mul.hi.u16 	%rs7, %rs6, 1130;
	cvt.u32.u16 	%r60, %rs7;
	add.s32 	%r7, %r53, %r60;
	and.b16  	%rs8, %rs6, 254;
	shr.u16 	%rs9, %rs8, 1;
	mul.lo.s16 	%rs10, %rs9, 71;
	shr.u16 	%rs11, %rs10, 11;
	mul.lo.s16 	%rs12, %rs11, 58;
	sub.s16 	%rs13, %rs6, %rs12;
	add.s16 	%rs1, %rs13, -57;
	cvt.u32.u16 	%r61, %rs13;
	and.b32  	%r62, %r61, 255;
	mul.wide.u16 	%r63, %rs7, 3136;
	add.s32 	%r64, %r54, 1;
	cvt.u16.u32 	%rs14, %r64;
	mul.hi.u16 	%rs15, %rs14, 1130;
	cvt.u32.u16 	%r65, %rs15;
	add.s32 	%r8, %r53, %r65;
	and.b16  	%rs16, %rs14, 254;
	shr.u16 	%rs17, %rs16, 1;
	mul.lo.s16 	%rs18, %rs17, 71;
	shr.u16 	%rs19, %rs18, 11;
	mul.lo.s16 	%rs20, %rs19, 58;
	sub.s16 	%rs21, %rs14, %rs20;
	add.s16 	%rs2, %rs21, -57;
	cvt.u32.u16 	%r66, %rs21;
	and.b32  	%r67, %r66, 255;
	mul.wide.u16 	%r68, %rs15, 3136;
	add.s16 	%rs22, %rs6, 2;
	mul.hi.u16 	%rs23, %rs22, 1130;
	cvt.u32.u16 	%r69, %rs23;
	add.s32 	%r9, %r53, %r69;
	and.b16  	%rs24, %rs22, 254;
	shr.u16 	%rs25, %rs24, 1;
	mul.lo.s16 	%rs26, %rs25, 71;
	shr.u16 	%rs27, %rs26, 11;
	mul.lo.s16 	%rs28, %rs27, 58;
	sub.s16 	%rs29, %rs22, %rs28;
	add.s16 	%rs3, %rs29, -57;
	cvt.u32.u16 	%r70, %rs29;
	and.b32  	%r71, %r70, 255;
	mul.wide.u16 	%r72, %rs23, 3136;
	add.s16 	%rs30, %rs6, 3;
	mul.hi.u16 	%rs31, %rs30, 1130;
	cvt.u32.u16 	%r73, %rs31;
	add.s32 	%r10, %r53, %r73;
	and.b16  	%rs32, %rs30, 254;
	shr.u16 	%rs33, %rs32, 1;
	mul.lo.s16 	%rs34, %rs33, 71;
	shr.u16 	%rs35, %rs34, 11;
	mul.lo.s16 	%rs36, %rs35, 58;
	sub.s16 	%rs37, %rs30, %rs36;
	add.s16 	%rs4, %rs37, -57;
	cvt.u32.u16 	%r74, %rs37;
	and.b32  	%r75, %r74, 255;
	mul.wide.u16 	%r76, %rs31, 3136;
	add.s16 	%rs38, %rs6, 4;
	mul.hi.u16 	%rs39, %rs38, 1130;
	cvt.u32.u16 	%r77, %rs39;
	add.s32 	%r11, %r53, %r77;
	and.b16  	%rs40, %rs38, 254;
	shr.u16 	%rs41, %rs40, 1;
	mul.lo.s16 	%rs42, %rs41, 71;
	shr.u16 	%rs43, %rs42, 11;
	mul.lo.s16 	%rs44, %rs43, 58;
	sub.s16 	%rs45, %rs38, %rs44;
	add.s16 	%rs5, %rs45, -57;
	cvt.u32.u16 	%r78, %rs45;
	and.b32  	%r79, %r78, 255;
	mul.wide.u16 	%r80, %rs39, 3136;
	cvt.u16.u32 	%rs46, %r57;
	mul.hi.u16 	%rs47, %rs46, 1366;
	cvt.u32.u16 	%r81, %rs47;
	add.s32 	%r12, %r56, %r81;
	mul.hi.u16 	%rs48, %rs46, 21846;
	cvt.u32.u16 	%r82, %rs48;
	add.s32 	%r13, %r58, %r82;
	mul.wide.u16 	%r83, %rs47, 288;
	add.s32 	%r84, %r57, -48;
	setp.lt.u32 	%p4, %r2, 24;
	selp.b32 	%r85, %r57, %r84, %p4;
	mul.hi.u32 	%r86, %r85, -1431655765;
	shr.u32 	%r87, %r86, 1;
	and.b16  	%rs49, %rs46, 254;
	mul.lo.s16 	%rs50, %rs49, 171;
	shr.u16 	%rs51, %rs50, 9;
	mul.lo.s16 	%rs52, %rs51, 3;
	sub.s16 	%rs53, %rs46, %rs52;
	cvt.u32.u16 	%r88, %rs53;
	and.b32  	%r89, %r88, 255;
	mad.lo.s32 	%r90, %r2, -3, %r64;
	cvt.u16.u32 	%rs54, %r90;
	mul.hi.u16 	%rs55, %rs54, -21845;
	shr.u16 	%rs56, %rs55, 5;
	cvt.u32.u16 	%r91, %rs56;
	add.s32 	%r14, %r56, %r91;
	shr.u16 	%rs57, %rs55, 1;
	cvt.u32.u16 	%r92, %rs57;
	add.s32 	%r15, %r58, %r92;
	mul.wide.u16 	%r93, %rs56, 288;
	add.s32 	%r94, %r90, -48;
	selp.b32 	%r95, %r90, %r94, %p4;
	mul.hi.u32 	%r96, %r95, -1431655765;
	shr.u32 	%r97, %r96, 1;
	and.b16  	%rs58, %rs54, 255;
	mul.lo.s16 	%rs59, %rs58, 171;
	shr.u16 	%rs60, %rs59, 9;
	mul.lo.s16 	%rs61, %rs60, 3;
	sub.s16 	%rs62, %rs54, %rs61;
	cvt.u32.u16 	%r98, %rs62;
	and.b32  	%r99, %r98, 255;
	mad.lo.s32 	%r100, %r6, 2304, %r59;
	add.s32 	%r101, %r100, %r93;
	mad.lo.s32 	%r102, %r97, 9, %r101;
	add.s32 	%r16, %r102, %r99;
	add.s32 	%r103, %r100, %r83;
	mad.lo.s32 	%r104, %r87, 9, %r103;
	add.s32 	%r17, %r104, %r89;
	add.s32 	%r105, %r55, %r80;
	mul.lo.s32 	%r18, %r4, 56;
	add.s32 	%r106, %r105, %r18;
	add.s32 	%r19, %r106, %r79;
	add.s32 	%r107, %r55, %r76;
	add.s32 	%r108, %r107, %r18;
	add.s32 	%r20, %r108, %r75;
	add.s32 	%r109, %r55, %r72;
	add.s32 	%r110, %r109, %r18;
	add.s32 	%r21, %r110, %r71;
	add.s32 	%r111, %r55, %r68;
	add.s32 	%r112, %r111, %r18;
	add.s32 	%r22, %r112, %r67;
	add.s32 	%r113, %r55, %r63;
	add.s32 	%r114, %r113, %r18;
	add.s32 	%r23, %r114, %r62;
	mov.b32 	%r153, 0;
	mov.pred 	%p58, -1;
	mov.f32 	%f265, 0f00000000;
	and.b16  	%rs67, %rs5, 255;
	and.b16  	%rs66, %rs4, 255;
	and.b16  	%rs65, %rs3, 255;
	and.b16  	%rs64, %rs2, 255;
	and.b16  	%rs63, %rs1, 255;
	mov.f32 	%f266, %f265;
$L__BB0_1:
	mov.pred 	%p1, %p58;
	mul.lo.s32 	%r116, %r153, 50176;
	mul.lo.s32 	%r117, %r153, 144;
	add.s32 	%r161, %r16, %r117;
	add.s32 	%r160, %r17, %r117;
	add.s32 	%r158, %r19, %r116;
	add.s32 	%r157, %r20, %r116;
	add.s32 	%r156, %r21, %r116;
	add.s32 	%r155, %r22, %r116;
	add.s32 	%r154, %r23, %r116;
	mov.b32 	%r162, 0;
	mov.u32 	%r159, %r4;
$L__BB0_2:
	shl.b32 	%r119, %r3, 2;
	mov.u32 	%r120, _ZZ24default_function_kernel0E15pad_temp_shared;
	add.s32 	%r41, %r120, %r119;
	setp.gt.u32 	%p5, %r2, 46;
	setp.gt.u32 	%p6, %r3, 927;
	setp.gt.u32 	%p7, %r7, 15;
	bar.sync 	0;
	or.b32  	%r122, %r162, %r4;
	setp.eq.s32 	%p8, %r122, 0;
	setp.gt.u32 	%p9, %r159, 56;
	or.pred  	%p2, %p8, %p9;
	or.pred  	%p10, %p7, %p6;
	or.pred  	%p11, %p10, %p5;
	@%p11 bra 	$L__BB0_6;
	setp.lt.u16 	%p12, %rs63, 200;
	or.pred  	%p13, %p2, %p12;
	mov.f32 	%f267, 0f00000000;
	@%p13 bra 	$L__BB0_5;
	add.s32 	%r123, %r154, -57;
	mul.wide.s32 	%rd6, %r123, 4;
	add.s64 	%rd7, %rd1, %rd6;
	ld.global.nc.f32 	%f267, [%rd7];
$L__BB0_5:
	st.shared.f32 	[%r41], %f267;
$L__BB0_6:
	setp.gt.u32 	%p14, %r3, 926;
	setp.gt.u32 	%p15, %r8, 15;
	setp.gt.u32 	%p16, %r2, 46;
	or.pred  	%p17, %p15, %p14;
	or.pred  	%p18, %p17, %p16;
	@%p18 bra 	$L__BB0_10;
	setp.lt.u16 	%p19, %rs64, 200;
	or.pred  	%p20, %p2, %p19;
	mov.f32 	%f268, 0f00000000;
	@%p20 bra 	$L__BB0_9;
	add.s32 	%r126, %r155, -57;
	mul.wide.s32 	%rd8, %r126, 4;
	add.s64 	%rd9, %rd1, %rd8;
	ld.global.nc.f32 	%f268, [%rd9];
$L__BB0_9:
	st.shared.f32 	[%r41+4], %f268;
$L__BB0_10:
	setp.gt.u32 	%p21, %r2, 45;
	setp.gt.u32 	%p22, %r3, 925;
	setp.gt.u32 	%p23, %r9, 15;
	or.pred  	%p24, %p23, %p22;
	or.pred  	%p25, %p24, %p21;
	@%p25 bra 	$L__BB0_14;
	setp.lt.u16 	%p26, %rs65, 200;
	or.pred  	%p27, %p2, %p26;
	mov.f32 	%f269, 0f00000000;
	@%p27 bra 	$L__BB0_13;
	add.s32 	%r129, %r156, -57;
	mul.wide.s32 	%rd10, %r129, 4;
	add.s64 	%rd11, %rd1, %rd10;
	ld.global.nc.f32 	%f269, [%rd11];
$L__BB0_13:
	st.shared.f32 	[%r41+8], %f269;
$L__BB0_14:
	setp.gt.u32 	%p28, %r3, 924;
	setp.gt.u32 	%p29, %r10, 15;
	setp.gt.u32 	%p30, %r2, 45;
	or.pred  	%p31, %p29, %p28;
	or.pred  	%p32, %p31, %p30;
	@%p32 bra 	$L__BB0_18;
	setp.lt.u16 	%p33, %rs66, 200;
	or.pred  	%p34, %p2, %p33;
	mov.f32 	%f270, 0f00000000;
	@%p34 bra 	$L__BB0_17;
	add.s32 	%r132, %r157, -57;
	mul.wide.s32 	%rd12, %r132, 4;
	add.s64 	%rd13, %rd1, %rd12;
	ld.global.nc.f32 	%f270, [%rd13];
$L__BB0_17:
	st.shared.f32 	[%r41+12], %f270;
$L__BB0_18:
	setp.gt.u32 	%p35, %r3, 923;
	setp.gt.u32 	%p36, %r11, 15;
	setp.gt.u32 	%p37, %r2, 45;
	or.pred  	%p38, %p36, %p35;
	or.pred  	%p39, %p38, %p37;
	@%p39 bra 	$L__BB0_22;
	setp.lt.u16 	%p40, %rs67, 200;
	or.pred  	%p41, %p2, %p40;
	mov.f32 	%f271, 0f00000000;
	@%p41 bra 	$L__BB0_21;
	add.s32 	%r135, %r158, -57;
	mul.wide.s32 	%rd14, %r135, 4;
	add.s64 	%rd15, %rd1, %rd14;
	ld.global.nc.f32 	%f271, [%rd15];
$L__BB0_21:
	st.shared.f32 	[%r41+16], %f271;
$L__BB0_22:
	shl.b32 	%r137, %r5, 2;
	mov.u32 	%r138, _ZZ24default_function_kernel0E13kernel_shared;
	add.s32 	%r42, %r138, %r137;
	setp.gt.u32 	%p42, %r2, 47;
	setp.gt.u32 	%p43, %r5, 383;
	setp.gt.u32 	%p44, %r13, 127;
	setp.gt.u32 	%p45, %r12, 7;
	or.pred  	%p46, %p45, %p44;
	or.pred  	%p47, %p46, %p43;
	or.pred  	%p48, %p47, %p42;
	@%p48 bra 	$L__BB0_24;
	mul.wide.u32 	%rd16, %r160, 4;
	add.s64 	%rd17, %rd2, %rd16;
	ld.global.nc.f32 	%f23, [%rd17];
	st.shared.f32 	[%r42], %f23;
$L__BB0_24:
	setp.gt.u32 	%p49, %r5, 382;
	setp.gt.u32 	%p50, %r15, 127;
	setp.gt.u32 	%p51, %r14, 7;
	setp.gt.u32 	%p52, %r2, 47;
	or.pred  	%p53, %p51, %p50;
	or.pred  	%p54, %p53, %p49;
	or.pred  	%p55, %p54, %p52;
	@%p55 bra 	$L__BB0_26;
	mul.wide.u32 	%rd18, %r161, 4;
	add.s64 	%rd19, %rd2, %rd18;
	ld.global.nc.f32 	%f24, [%rd19];
	st.shared.f32 	[%r42+4], %f24;
$L__BB0_26:
	bar.sync 	0;
	shl.b32 	%r144, %r2, 2;
	mov.u32 	%r145, _ZZ24default_function_kernel0E15pad_temp_shared;
	add.s32 	%r146, %r145, %r144;
	ld.shared.f32 	%f25, [%r146];
	ld.shared.f32 	%f26, [%r146+4];
	ld.shared.f32 	%f27, [%r146+8];
	ld.shared.f32 	%f28, [%r146+232];
	ld.shared.f32 	%f29, [%r146+236];
	ld.shared.f32 	%f30, [%r146+240];
	ld.shared.f32 	%f31, [%r146+464];
	ld.shared.f32 	%f32, [%r146+468];
	ld.shared.f32 	%f33, [%r146+472];
	ld.shared.f32 	%f34, [%r146+696];
	ld.shared.f32 	%f35, [%r146+700];
	ld.shared.f32 	%f36, [%r146+704];
	mov.u32 	%r147, _ZZ24default_function_kernel0E13kernel_shared;
	mad.lo.s32 	%r148, %r1, 384, %r147;
	ld.shared.f32 	%f37, [%r148];
	ld.shared.f32 	%f38, [%r148+4];
	ld.shared.f32 	%f39, [%r148+8];
	ld.shared.f32 	%f40, [%r148+12];
	ld.shared.f32 	%f41, [%r148+16];
	ld.shared.f32 	%f42, [%r148+20];
	ld.shared.f32 	%f43, [%r148+24];
	ld.shared.f32 	%f44, [%r148+28];
	ld.shared.f32 	%f45, [%r148+32];
	ld.shared.f32 	%f46, [%r148+36];
	ld.shared.f32 	%f47, [%r148+40];
	ld.shared.f32 	%f48, [%r148+44];
	ld.shared.f32 	%f49, [%r148+192];
	ld.shared.f32 	%f50, [%r148+196];
	ld.shared.f32 	%f51, [%r148+200];
	ld.shared.f32 	%f52, [%r148+204];
	ld.shared.f32 	%f53, [%r148+208];
	ld.shared.f32 	%f54, [%r148+212];
	ld.shared.f32 	%f55, [%r148+216];
	ld.shared.f32 	%f56, [%r148+220];
	ld.shared.f32 	%f57, [%r148+224];
	ld.shared.f32 	%f58, [%r148+228];
	ld.shared.f32 	%f59, [%r148+232];
	ld.shared.f32 	%f60, [%r148+236];
	fma.rn.f32 	%f61, %f25, %f37, %f265;
	fma.rn.f32 	%f62, %f25, %f49, %f266;
	fma.rn.f32 	%f63, %f26, %f38, %f61;
	fma.rn.f32 	%f64, %f26, %f50, %f62;
	fma.rn.f32 	%f65, %f27, %f39, %f63;
	fma.rn.f32 	%f66, %f27, %f51, %f64;
	fma.rn.f32 	%f67, %f28, %f40, %f65;
	fma.rn.f32 	%f68, %f28, %f52, %f66;
	fma.rn.f32 	%f69, %f29, %f41, %f67;
	fma.rn.f32 	%f70, %f29, %f53, %f68;
	fma.rn.f32 	%f71, %f30, %f42, %f69;
	fma.rn.f32 	%f72, %f30, %f54, %f70;
	fma.rn.f32 	%f73, %f31, %f43, %f71;
	fma.rn.f32 	%f74, %f31, %f55, %f72;
	fma.rn.f32 	%f75, %f32, %f44, %f73;
	fma.rn.f32 	%f76, %f32, %f56, %f74;
	fma.rn.f32 	%f77, %f33, %f45, %f75;
	fma.rn.f32 	%f78, %f33, %f57, %f76;
	fma.rn.f32 	%f79, %f34, %f46, %f77;
	fma.rn.f32 	%f80, %f34, %f58, %f78;
	fma.rn.f32 	%f81, %f35, %f47, %f79;
	fma.rn.f32 	%f82, %f35, %f59, %f80;
	fma.rn.f32 	%f83, %f36, %f48, %f81;
	fma.rn.f32 	%f84, %f36, %f60, %f82;
	ld.shared.f32 	%f85, [%r146+928];
	ld.shared.f32 	%f86, [%r146+932];
	ld.shared.f32 	%f87, [%r146+936];
	ld.shared.f32 	%f88, [%r146+1160];
	ld.shared.f32 	%f89, [%r146+1164];
	ld.shared.f32 	%f90, [%r146+1168];
	ld.shared.f32 	%f91, [%r146+1392];
	ld.shared.f32 	%f92, [%r146+1396];
	ld.shared.f32 	%f93, [%r146+1400];
	ld.shared.f32 	%f94, [%r146+1624];
	ld.shared.f32 	%f95, [%r146+1628];
	ld.shared.f32 	%f96, [%r146+1632];
	ld.shared.f32 	%f97, [%r148+48];
	ld.shared.f32 	%f98, [%r148+52];
	ld.shared.f32 	%f99, [%r148+56];
	ld.shared.f32 	%f100, [%r148+60];
	ld.shared.f32 	%f101, [%r148+64];
	ld.shared.f32 	%f102, [%r148+68];
	ld.shared.f32 	%f103, [%r148+72];
	ld.shared.f32 	%f104, [%r148+76];
	ld.shared.f32 	%f105, [%r148+80];
	ld.shared.f32 	%f106, [%r148+84];
	ld.shared.f32 	%f107, [%r148+88];
	ld.shared.f32 	%f108, [%r148+92];
	ld.shared.f32 	%f109, [%r148+240];
	ld.shared.f32 	%f110, [%r148+244];
	ld.shared.f32 	%f111, [%r148+248];
	ld.shared.f32 	%f112, [%r148+252];
	ld.shared.f32 	%f113, [%r148+256];
	ld.shared.f32 	%f114, [%r148+260];
	ld.shared.f32 	%f115, [%r148+264];
	ld.shared.f32 	%f116, [%r148+268];
	ld.shared.f32 	%f117, [%r148+272];
	ld.shared.f32 	%f118, [%r148+276];
	ld.shared.f32 	%f119, [%r148+280];
	ld.shared.f32 	%f120, [%r148+284];
	fma.rn.f32 	%f121, %f85, %f97, %f83;
	fma.rn.f32 	%f122, %f85, %f109, %f84;
	fma.rn.f32 	%f123, %f86, %f98, %f121;
	fma.rn.f32 	%f124, %f86, %f110, %f122;
	fma.rn.f32 	%f125, %f87, %f99, %f123;
	fma.rn.f32 	%f126, %f87, %f111, %f124;
	fma.rn.f32 	%f127, %f88, %f100, %f125;
	fma.rn.f32 	%f128, %f88, %f112, %f126;
	fma.rn.f32 	%f129, %f89, %f101, %f127;
	fma.rn.f32 	%f130, %f89, %f113, %f128;
	fma.rn.f32 	%f131, %f90, %f102, %f129;
	fma.rn.f32 	%f132, %f90, %f114, %f130;
	fma.rn.f32 	%f133, %f91, %f103, %f131;
	fma.rn.f32 	%f134, %f91, %f115, %f132;
	fma.rn.f32 	%f135, %f92, %f104, %f133;
	fma.rn.f32 	%f136, %f92, %f116, %f134;
	fma.rn.f32 	%f137, %f93, %f105, %f135;
	fma.rn.f32 	%f138, %f93, %f117, %f136;
	fma.rn.f32 	%f139, %f94, %f106, %f137;
	fma.rn.f32 	%f140, %f94, %f118, %f138;
	fma.rn.f32 	%f141, %f95, %f107, %f139;
	fma.rn.f32 	%f142, %f95, %f119, %f140;
	fma.rn.f32 	%f143, %f96, %f108, %f141;
	fma.rn.f32 	%f144, %f96, %f120, %f142;
	ld.shared.f32 	%f145, [%r146+1856];
	ld.shared.f32 	%f146, [%r146+1860];
	ld.shared.f32 	%f147, [%r146+1864];
	ld.shared.f32 	%f148, [%r146+2088];
	ld.shared.f32 	%f149, [%r146+2092];
	ld.shared.f32 	%f150, [%r146+2096];
	ld.shared.f32 	%f151, [%r146+2320];
	ld.shared.f32 	%f152, [%r146+2324];
	ld.shared.f32 	%f153, [%r146+2328];
	ld.shared.f32 	%f154, [%r146+2552];
	ld.shared.f32 	%f155, [%r146+2556];
	ld.shared.f32 	%f156, [%r146+2560];
	ld.shared.f32 	%f157, [%r148+96];
	ld.shared.f32 	%f158, [%r148+100];
	ld.shared.f32 	%f159, [%r148+104];
	ld.shared.f32 	%f160, [%r148+108];
	ld.shared.f32 	%f161, [%r148+112];
	ld.shared.f32 	%f162, [%r148+116];
	ld.shared.f32 	%f163, [%r148+120];
	ld.shared.f32 	%f164, [%r148+124];
	ld.shared.f32 	%f165, [%r148+128];
	ld.shared.f32 	%f166, [%r148+132];
	ld.shared.f32 	%f167, [%r148+136];
	ld.shared.f32 	%f168, [%r148+140];
	ld.shared.f32 	%f169, [%r148+288];
	ld.shared.f32 	%f170, [%r148+292];
	ld.shared.f32 	%f171, [%r148+296];
	ld.shared.f32 	%f172, [%r148+300];
	ld.shared.f32 	%f173, [%r148+304];
	ld.shared.f32 	%f174, [%r148+308];
	ld.shared.f32 	%f175, [%r148+312];
	ld.shared.f32 	%f176, [%r148+316];
	ld.shared.f32 	%f177, [%r148+320];
	ld.shared.f32 	%f178, [%r148+324];
	ld.shared.f32 	%f179, [%r148+328];
	ld.shared.f32 	%f180, [%r148+332];
	fma.rn.f32 	%f181, %f145, %f157, %f143;
	fma.rn.f32 	%f182, %f145, %f169, %f144;
	fma.rn.f32 	%f183, %f146, %f158, %f181;
	fma.rn.f32 	%f184, %f146, %f170, %f182;
	fma.rn.f32 	%f185, %f147, %f159, %f183;
	fma.rn.f32 	%f186, %f147, %f171, %f184;
	fma.rn.f32 	%f187, %f148, %f160, %f185;
	fma.rn.f32 	%f188, %f148, %f172, %f186;
	fma.rn.f32 	%f189, %f149, %f161, %f187;
	fma.rn.f32 	%f190, %f149, %f173, %f188;
	fma.rn.f32 	%f191, %f150, %f162, %f189;
	fma.rn.f32 	%f192, %f150, %f174, %f190;
	fma.rn.f32 	%f193, %f151, %f163, %f191;
	fma.rn.f32 	%f194, %f151, %f175, %f192;
	fma.rn.f32 	%f195, %f152, %f164, %f193;
	fma.rn.f32 	%f196, %f152, %f176, %f194;
	fma.rn.f32 	%f197, %f153, %f165, %f195;
	fma.rn.f32 	%f198, %f153, %f177, %f196;
	fma.rn.f32 	%f199, %f154, %f166, %f197;
	fma.rn.f32 	%f200, %f154, %f178, %f198;
	fma.rn.f32 	%f201, %f155, %f167, %f199;
	fma.rn.f32 	%f202, %f155, %f179, %f200;
	fma.rn.f32 	%f203, %f156, %f168, %f201;
	fma.rn.f32 	%f204, %f156, %f180, %f202;
	ld.shared.f32 	%f205, [%r146+2784];
	ld.shared.f32 	%f206, [%r146+2788];
	ld.shared.f32 	%f207, [%r146+2792];
	ld.shared.f32 	%f208, [%r146+3016];
	ld.shared.f32 	%f209, [%r146+3020];
	ld.shared.f32 	%f210, [%r146+3024];
	ld.shared.f32 	%f211, [%r146+3248];
	ld.shared.f32 	%f212, [%r146+3252];
	ld.shared.f32 	%f213, [%r146+3256];
	ld.shared.f32 	%f214, [%r146+3480];
	ld.shared.f32 	%f215, [%r146+3484];
	ld.shared.f32 	%f216, [%r146+3488];
	ld.shared.f32 	%f217, [%r148+144];
	ld.shared.f32 	%f218, [%r148+148];
	ld.shared.f32 	%f219, [%r148+152];
	ld.shared.f32 	%f220, [%r148+156];
	ld.shared.f32 	%f221, [%r148+160];
	ld.shared.f32 	%f222, [%r148+164];
	ld.shared.f32 	%f223, [%r148+168];
	ld.shared.f32 	%f224, [%r148+172];
	ld.shared.f32 	%f225, [%r148+176];
	ld.shared.f32 	%f226, [%r148+180];
	ld.shared.f32 	%f227, [%r148+184];
	ld.shared.f32 	%f228, [%r148+188];
	ld.shared.f32 	%f229, [%r148+336];
	ld.shared.f32 	%f230, [%r148+340];
	ld.shared.f32 	%f231, [%r148+344];
	ld.shared.f32 	%f232, [%r148+348];
	ld.shared.f32 	%f233, [%r148+352];
	ld.shared.f32 	%f234, [%r148+356];
	ld.shared.f32 	%f235, [%r148+360];
	ld.shared.f32 	%f236, [%r148+364];
	ld.shared.f32 	%f237, [%r148+368];
	ld.shared.f32 	%f238, [%r148+372];
	ld.shared.f32 	%f239, [%r148+376];
	ld.shared.f32 	%f240, [%r148+380];
	fma.rn.f32 	%f241, %f205, %f217, %f203;
	fma.rn.f32 	%f242, %f205, %f229, %f204;
	fma.rn.f32 	%f243, %f206, %f218, %f241;
	fma.rn.f32 	%f244, %f206, %f230, %f242;
	fma.rn.f32 	%f245, %f207, %f219, %f243;
	fma.rn.f32 	%f246, %f207, %f231, %f244;
	fma.rn.f32 	%f247, %f208, %f220, %f245;
	fma.rn.f32 	%f248, %f208, %f232, %f246;
	fma.rn.f32 	%f249, %f209, %f221, %f247;
	fma.rn.f32 	%f250, %f209, %f233, %f248;
	fma.rn.f32 	%f251, %f210, %f222, %f249;
	fma.rn.f32 	%f252, %f210, %f234, %f250;
	fma.rn.f32 	%f253, %f211, %f223, %f251;
	fma.rn.f32 	%f254, %f211, %f235, %f252;
	fma.rn.f32 	%f255, %f212, %f224, %f253;
	fma.rn.f32 	%f256, %f212, %f236, %f254;
	fma.rn.f32 	%f257, %f213, %f225, %f255;
	fma.rn.f32 	%f258, %f213, %f237, %f256;
	fma.rn.f32 	%f259, %f214, %f226, %f257;
	fma.rn.f32 	%f260, %f214, %f238, %f258;
	fma.rn.f32 	%f261, %f215, %f227, %f259;
	fma.rn.f32 	%f262, %f215, %f239, %f260;
	fma.rn.f32 	%f265, %f216, %f228, %f261;
	fma.rn.f32 	%f266, %f216, %f240, %f262;
	add.s32 	%r162, %r162, 1;
	add.s32 	%r161, %r161, 3;
	add.s32 	%r160, %r160, 3;
	add.s32 	%r159, %r159, 1;
	add.s32 	%r158, %r158, 56;
	add.s32 	%r157, %r157, 56;
	add.s32 	%r156, %r156, 56;
	add.s32 	%r155, %r155, 56;
	add.s32 	%r154, %r154, 56;
	setp.ne.s32 	%p56, %r162, 3;
	@%p56 bra 	$L__BB0_2;
	mov.b32 	%r153, 1;
	mov.pred 	%p58, 0;
	@%p1 bra 	$L__BB0_1;
	ld.param.u64 	%rd23, [default_function_kernel0_param_2];
	mad.lo.s32 	%r150, %r1, 6272, %r2;
	mad.lo.s32 	%r151, %r6, 25088, %r150;
	add.s32 	%r152, %r151, %r18;
	cvta.to.global.u64 	%rd20, %rd23;
	mul.wide.u32 	%rd21, %r152, 4;
	add.s64 	%rd22, %rd20, %rd21;
	st.global.f32 	[%rd22], %f265;
	st.global.f32 	[%rd22+12544], %f266;
	ret;

}


// ===== COMPILED SASS (sm_100) =====

	.target	sm_100

	.elftype	@"ET_EXEC"


//--------------------- .note.nv.tkinfo           --------------------------
	.section	.note.nv.tkinfo,"",@"SHT_NOTE"
	.sectionflags	@"SHF_NOTE_NV_TKINFO"
	.tkinfo
        /*0018*/ 	.word	0x00000002
        /*0030*/ 	.string	""
        /*0030*/ 	.string	"ptxas"
        /*0030*/ 	.string	"Cuda compilation tools, release 13.0, V13.0.88"
        /*0030*/ 	.string	"Build cuda_13.0.r13.0/compiler.36424714_0"
        /*0030*/ 	.string	"-arch sm_100 -m 64 "



//--------------------- .note.nv.cuinfo           --------------------------
	.section	.note.nv.cuinfo,"",@"SHT_NOTE"
	.sectionflags	@"SHF_NOTE_NV_CUINFO"
        /*0018*/ 	.short	0x0002
        /*001a*/ 	.short	0x0064
        /*001c*/ 	.short	0x0082
	.zero		2


//--------------------- .nv.info                  --------------------------
	.section	.nv.info,"",@"SHT_CUDA_INFO"
	.align	4


	//----- nvinfo : EIATTR_REGCOUNT
	.align		4
        /*0000*/ 	.byte	0x04, 0x2f
        /*0002*/ 	.short	(.L_1 - .L_0)
	.align		4
.L_0:
        /*0004*/ 	.word	index@(default_function_kernel0)
        /*0008*/ 	.word	0x00000028


	//----- nvinfo : EIATTR_FRAME_SIZE
	.align		4
.L_1:
        /*000c*/ 	.byte	0x04, 0x11
        /*000e*/ 	.short	(.L_3 - .L_2)
	.align		4
.L_2:
        /*0010*/ 	.word	index@(default_function_kernel0)
        /*0014*/ 	.word	0x00000000


	//----- nvinfo : EIATTR_MIN_STACK_SIZE
	.align		4
.L_3:
        /*0018*/ 	.byte	0x04, 0x12
        /*001a*/ 	.short	(.L_5 - .L_4)
	.align		4
.L_4:
        /*001c*/ 	.word	index@(default_function_kernel0)
        /*0020*/ 	.word	0x00000000
.L_5:


//--------------------- .nv.compat                --------------------------
	.section	.nv.compat,"",@"SHT_CUDA_COMPAT_INFO"
	.align	4
        /*0000*/ 	.byte	0x02, 0x09, 0x00, 0x00, 0x02, 0x02, 0x01, 0x00, 0x02, 0x05, 0x05, 0x00, 0x03, 0x07, 0x01, 0x01
        /*0010*/ 	.byte	0x02, 0x03, 0x00, 0x00, 0x02, 0x06, 0x01, 0x00, 0x04, 0x0b, 0x08, 0x00, 0x09, 0x00, 0x00, 0x00
        /*0020*/ 	.byte	0x00, 0x00, 0x00, 0x00


//--------------------- .nv.info.default_function_kernel0 --------------------------
	.section	.nv.info.default_function_kernel0,"",@"SHT_CUDA_INFO"
	.sectionflags	@""
	.align	4


	//----- nvinfo : EIATTR_CUDA_API_VERSION
	.align		4
        /*0000*/ 	.byte	0x04, 0x37
        /*0002*/ 	.short	(.L_7 - .L_6)
.L_6:
        /*0004*/ 	.word	0x00000082


	//----- nvinfo : EIATTR_KPARAM_INFO
	.align		4
.L_7:
        /*0008*/ 	.byte	0x04, 0x17
        /*000a*/ 	.short	(.L_9 - .L_8)
.L_8:
        /*000c*/ 	.word	0x00000000
        /*0010*/ 	.short	0x0002
        /*0012*/ 	.short	0x0010
        /*0014*/ 	.byte	0x00, 0xf5, 0x21, 0x00


	//----- nvinfo : EIATTR_KPARAM_INFO
	.align		4
.L_9:
        /*0018*/ 	.byte	0x04, 0x17
        /*001a*/ 	.short	(.L_11 - .L_10)
.L_10:
        /*001c*/ 	.word	0x00000000
        /*0020*/ 	.short	0x0001
        /*0022*/ 	.short	0x0008
        /*0024*/ 	.byte	0x00, 0xf5, 0x21, 0x00


	//----- nvinfo : EIATTR_KPARAM_INFO
	.align		4
.L_11:
        /*0028*/ 	.byte	0x04, 0x17
        /*002a*/ 	.short	(.L_13 - .L_12)
.L_12:
        /*002c*/ 	.word	0x00000000
        /*0030*/ 	.short	0x0000
        /*0032*/ 	.short	0x0000
        /*0034*/ 	.byte	0x00, 0xf5, 0x21, 0x00


	//----- nvinfo : EIATTR_SPARSE_MMA_MASK
	.align		4
.L_13:
        /*0038*/ 	.byte	0x03, 0x50
        /*003a*/ 	.short	0x0000


	//----- nvinfo : EIATTR_MAXREG_COUNT
	.align		4
        /*003c*/ 	.byte	0x03, 0x1b
        /*003e*/ 	.short	0x00ff


	//----- nvinfo : EIATTR_NUM_BARRIERS
	.align		4
        /*0040*/ 	.byte	0x02, 0x4c
        /*0042*/ 	.byte	0x01
	.zero		1


	//----- nvinfo : EIATTR_MERCURY_ISA_VERSION
	.align		4
        /*0044*/ 	.byte	0x03, 0x5f
        /*0046*/ 	.short	0x0101


	//----- nvinfo : EIATTR_VRC_CTA_INIT_COUNT
	.align		4
        /*0048*/ 	.byte	0x02, 0x4a
	.zero		1
	.zero		1


	//----- nvinfo : EIATTR_EXIT_INSTR_OFFSETS
	.align		4
        /*004c*/ 	.byte	0x04, 0x1c
        /*004e*/ 	.short	(.L_15 - .L_14)


	//   ....[0]....
.L_14:
        /*0050*/ 	.word	0x00002400


	//----- nvinfo : EIATTR_CRS_STACK_SIZE
	.align		4
.L_15:
        /*0054*/ 	.byte	0x04, 0x1e
        /*0056*/ 	.short	(.L_17 - .L_16)
.L_16:
        /*0058*/ 	.word	0x00000000


	//----- nvinfo : EIATTR_CBANK_PARAM_SIZE
	.align		4
.L_17:
        /*005c*/ 	.byte	0x03, 0x19
        /*005e*/ 	.short	0x0018


	//----- nvinfo : EIATTR_PARAM_CBANK
	.align		4
        /*0060*/ 	.byte	0x04, 0x0a
        /*0062*/ 	.short	(.L_19 - .L_18)
	.align		4
.L_18:
        /*0064*/ 	.word	index@(.nv.constant0.default_function_kernel0)
        /*0068*/ 	.short	0x0380
        /*006a*/ 	.short	0x0018


	//----- nvinfo : EIATTR_SW_WAR
	.align		4
.L_19:
        /*006c*/ 	.byte	0x04, 0x36
        /*006e*/ 	.short	(.L_21 - .L_20)
.L_20:
        /*0070*/ 	.word	0x00000008
.L_21:


//--------------------- .nv.callgraph             --------------------------
	.section	.nv.callgraph,"",@"SHT_CUDA_CALLGRAPH"
	.align	4
	.sectionentsize	8
	.align		4
        /*0000*/ 	.word	0x00000000
	.align		4
        /*0004*/ 	.word	0xffffffff
	.align		4
        /*0008*/ 	.word	0x00000000
	.align		4
        /*000c*/ 	.word	0xfffffffe
	.align		4
        /*0010*/ 	.word	0x00000000
	.align		4
        /*0014*/ 	.word	0xfffffffd
	.align		4
        /*0018*/ 	.word	0x00000000
	.align		4
        /*001c*/ 	.word	0xfffffffc


//--------------------- .text.default_function_kernel0 --------------------------
	.section	.text.default_function_kernel0,"ax",@progbits
	.align	128
        .global         default_function_kernel0
        .type           default_function_kernel0,@function
        .size           default_function_kernel0,(.L_x_23 - default_function_kernel0)
        .other          default_function_kernel0,@"STO_CUDA_ENTRY STV_DEFAULT"
default_function_kernel0:
.text.default_function_kernel0:
[----:B------:R-:W-:Y:S01]  /*0000*/  LDC R1, c[0x0][0x37c] ;  /* 0x0000df00ff017b82 */ /* 0x000fe20000000800 */
[----:B------:R-:W0:Y:S07]  /*0010*/  S2R R0, SR_TID.X ;  /* 0x0000000000007919 */ /* 0x000e2e0000002100 */
[----:B------:R-:W1:Y:S01]  /*0020*/  S2UR UR6, SR_CTAID.Y ;  /* 0x00000000000679c3 */ /* 0x000e620000002600 */
[----:B------:R-:W-:Y:S02]  /*0030*/  HFMA2 R35, -RZ, RZ, 0, 0 ;  /* 0x00000000ff237431 */ /* 0x000fe400000001ff */
[----:B------:R-:W-:Y:S01]  /*0040*/  IMAD.MOV.U32 R25, RZ, RZ, RZ ;  /* 0x000000ffff197224 */ /* 0x000fe200078e00ff */
[----:B------:R-:W2:Y:S01]  /*0050*/  S2R R3, SR_TID.Z ;  /* 0x0000000000037919 */ /* 0x000ea20000002300 */
[----:B------:R-:W-:Y:S01]  /*0060*/  IMAD.MOV.U32 R37, RZ, RZ, RZ ;  /* 0x000000ffff257224 */ /* 0x000fe200078e00ff */
[----:B------:R-:W3:Y:S01]  /*0070*/  LDCU.64 UR10, c[0x0][0x358] ;  /* 0x00006b00ff0a77ac */ /* 0x000ee20008000a00 */
[----:B------:R-:W2:Y:S01]  /*0080*/  S2R R2, SR_CTAID.Z ;  /* 0x0000000000027919 */ /* 0x000ea20000002700 */
[----:B------:R-:W-:Y:S01]  /*0090*/  UPLOP3.LUT UP0, UPT, UPT, UPT, UPT, 0x80, 0x8 ;  /* 0x000000000008789c */ /* 0x000fe20003f0f070 */
[----:B0-----:R-:W-:-:S02]  /*00a0*/  SHF.L.U32 R5, R0, 0x1, RZ ;  /* 0x0000000100057819 */ /* 0x001fc400000006ff */
[----:B------:R-:W-:Y:S02]  /*00b0*/  ISETP.GE.U32.AND P0, PT, R0, 0x18, PT ;  /* 0x000000180000780c */ /* 0x000fe40003f06070 */
[C---:B------:R-:W-:Y:S01]  /*00c0*/  LOP3.LUT R6, R5.reuse, 0xfe, RZ, 0xc0, !PT ;  /* 0x000000fe05067812 */ /* 0x040fe200078ec0ff */
[C---:B------:R-:W-:Y:S01]  /*00d0*/  VIADD R4, R5.reuse, 0x1 ;  /* 0x0000000105047836 */ /* 0x040fe20000000000 */
[C---:B------:R-:W-:Y:S02]  /*00e0*/  LOP3.LUT R10, R5.reuse, 0xffff, RZ, 0xc0, !PT ;  /* 0x0000ffff050a7812 */ /* 0x040fe400078ec0ff */
[----:B--2---:R-:W-:Y:S01]  /*00f0*/  LEA R11, R2, R3, 0x2 ;  /* 0x00000003020b7211 */ /* 0x004fe200078e10ff */
[----:B------:R-:W-:Y:S01]  /*0100*/  IMAD R6, R6, 0xab, RZ ;  /* 0x000000ab06067824 */ /* 0x000fe200078e02ff */
[----:B------:R-:W-:Y:S01]  /*0110*/  LOP3.LUT R7, R4, 0xff, RZ, 0xc0, !PT ;  /* 0x000000ff04077812 */ /* 0x000fe200078ec0ff */
[----:B------:R-:W-:Y:S01]  /*0120*/  IMAD R10, R10, 0x556, RZ ;  /* 0x000005560a0a7824 */ /* 0x000fe200078e02ff */
[----:B------:R-:W-:Y:S01]  /*0130*/  IADD3 R9, PT, PT, R5, -0x2f, RZ ;  /* 0xffffffd105097810 */ /* 0x000fe20007ffe0ff */
[----:B------:R-:W-:-:S02]  /*0140*/  IMAD R11, R11, 0x240, RZ ;  /* 0x000002400b0b7824 */ /* 0x000fc400078e02ff */
[----:B------:R-:W-:Y:S01]  /*0150*/  IMAD R8, R7, 0xab, RZ ;  /* 0x000000ab07087824 */ /* 0x000fe200078e02ff */
[----:B------:R-:W-:Y:S01]  /*0160*/  SHF.R.U32.HI R7, RZ, 0x9, R6 ;  /* 0x00000009ff077819 */ /* 0x000fe20000011606 */
[----:B------:R-:W-:Y:S01]  /*0170*/  VIADD R6, R5, 0xffffffd0 ;  /* 0xffffffd005067836 */ /* 0x000fe20000000000 */
[----:B------:R-:W-:Y:S02]  /*0180*/  SEL R9, R4, R9, !P0 ;  /* 0x0000000904097207 */ /* 0x000fe40004000000 */
[----:B------:R-:W-:Y:S02]  /*0190*/  SHF.R.U32.HI R8, RZ, 0x9, R8 ;  /* 0x00000009ff087819 */ /* 0x000fe40000011608 */
[----:B------:R-:W-:Y:S01]  /*01a0*/  PRMT R12, R7, 0x9910, RZ ;  /* 0x00009910070c7816 */ /* 0x000fe200000000ff */
[----:B------:R-:W-:Y:S01]  /*01b0*/  IMAD.HI.U32 R9, R9, -0x55555555, RZ ;  /* 0xaaaaaaab09097827 */ /* 0x000fe200078e00ff */
[----:B------:R-:W-:Y:S02]  /*01c0*/  PRMT R13, R8, 0x9910, RZ ;  /* 0x00009910080d7816 */ /* 0x000fe400000000ff */
[----:B------:R-:W-:Y:S01]  /*01d0*/  SEL R7, R5, R6, !P0 ;  /* 0x0000000605077207 */ /* 0x000fe20004000000 */
[----:B------:R-:W-:Y:S01]  /*01e0*/  IMAD.MOV.U32 R8, RZ, RZ, R12 ;  /* 0x000000ffff087224 */ /* 0x000fe200078e000c */
[----:B------:R-:W-:-:S02]  /*01f0*/  LOP3.LUT R12, R4, 0xffff, RZ, 0xc0, !PT ;  /* 0x0000ffff040c7812 */ /* 0x000fc400078ec0ff */
[----:B------:R-:W-:Y:S01]  /*0200*/  SHF.R.U32.HI R6, RZ, 0x10, R10 ;  /* 0x00000010ff067819 */ /* 0x000fe2000001160a */
[----:B------:R-:W-:Y:S01]  /*0210*/  IMAD R8, R8, 0x3, RZ ;  /* 0x0000000308087824 */ /* 0x000fe200078e02ff */
[----:B------:R-:W-:Y:S01]  /*0220*/  SHF.R.U32.HI R9, RZ, 0x1, R9 ;  /* 0x00000001ff097819 */ /* 0x000fe20000011609 */
[----:B------:R-:W-:Y:S02]  /*0230*/  IMAD R12, R12, 0xaaab, RZ ;  /* 0x0000aaab0c0c7824 */ /* 0x000fe400078e02ff */
[----:B------:R-:W-:Y:S01]  /*0240*/  IMAD R10, R13, 0x3, RZ ;  /* 0x000000030d0a7824 */ /* 0x000fe200078e02ff */
[----:B------:R-:W-:Y:S01]  /*0250*/  IADD3 R13, PT, PT, RZ, -R8, RZ ;  /* 0x80000008ff0d7210 */ /* 0x000fe20007ffe0ff */
[----:B------:R-:W-:Y:S01]  /*0260*/  IMAD.HI.U32 R7, R7, -0x55555555, RZ ;  /* 0xaaaaaaab07077827 */ /* 0x000fe200078e00ff */
[----:B------:R-:W-:-:S03]  /*0270*/  SHF.R.U32.HI R8, RZ, 0x15, R12 ;  /* 0x00000015ff087819 */ /* 0x000fc6000001160c */
[----:B------:R-:W-:Y:S01]  /*0280*/  IMAD.MOV R12, RZ, RZ, -R10 ;  /* 0x000000ffff0c7224 */ /* 0x000fe200078e0a0a */
[----:B------:R-:W-:Y:S01]  /*0290*/  SHF.R.U32.HI R7, RZ, 0x1, R7 ;  /* 0x00000001ff077819 */ /* 0x000fe20000011607 */
[--C-:B------:R-:W-:Y:S01]  /*02a0*/  IMAD R6, R6, 0x120, R11.reuse ;  /* 0x0000012006067824 */ /* 0x100fe200078e020b */
[----:B------:R-:W-:Y:S01]  /*02b0*/  PRMT R10, R13, 0x7710, RZ ;  /* 0x000077100d0a7816 */ /* 0x000fe200000000ff */
[----:B------:R-:W-:Y:S01]  /*02c0*/  IMAD R8, R8, 0x120, R11 ;  /* 0x0000012008087824 */ /* 0x000fe200078e020b */
[----:B------:R-:W-:Y:S01]  /*02d0*/  PRMT R11, R12, 0x7710, RZ ;  /* 0x000077100c0b7816 */ /* 0x000fe200000000ff */
[----:B------:R-:W-:Y:S01]  /*02e0*/  IMAD R32, R7, 0x9, R6 ;  /* 0x0000000907207824 */ /* 0x000fe200078e0206 */
[----:B------:R-:W-:Y:S01]  /*02f0*/  IADD3 R5, PT, PT, R5, R10, RZ ;  /* 0x0000000a05057210 */ /* 0x000fe20007ffe0ff */
[----:B------:R-:W-:Y:S02]  /*0300*/  IMAD R9, R9, 0x9, R8 ;  /* 0x0000000909097824 */ /* 0x000fe400078e0208 */
[----:B------:R-:W-:Y:S01]  /*0310*/  IMAD.IADD R4, R4, 0x1, R11 ;  /* 0x0000000104047824 */ /* 0x000fe200078e020b */
[----:B------:R-:W-:Y:S01]  /*0320*/  LOP3.LUT R5, R5, 0xff, RZ, 0xc0, !PT ;  /* 0x000000ff05057812 */ /* 0x000fe200078ec0ff */
[----:B------:R-:W-:-:S03]  /*0330*/  IMAD R6, R0, 0x5, RZ ;  /* 0x0000000500067824 */ /* 0x000fc600078e02ff */
[----:B------:R-:W-:Y:S01]  /*0340*/  LOP3.LUT R4, R4, 0xff, RZ, 0xc0, !PT ;  /* 0x000000ff04047812 */ /* 0x000fe200078ec0ff */
[C---:B------:R-:W-:Y:S01]  /*0350*/  VIADD R7, R6.reuse, 0x1 ;  /* 0x0000000106077836 */ /* 0x040fe20000000000 */
[----:B------:R-:W-:Y:S01]  /*0360*/  IADD3 R32, PT, PT, R5, R32, RZ ;  /* 0x0000002005207210 */ /* 0x000fe20007ffe0ff */
[----:B------:R-:W-:Y:S01]  /*0370*/  VIADD R8, R6, 0x2 ;  /* 0x0000000206087836 */ /* 0x000fe20000000000 */
[----:B------:R-:W-:Y:S01]  /*0380*/  IADD3 R33, PT, PT, R4, R9, RZ ;  /* 0x0000000904217210 */ /* 0x000fe20007ffe0ff */
[C---:B------:R-:W-:Y:S01]  /*0390*/  VIADD R4, R6.reuse, 0x4 ;  /* 0x0000000406047836 */ /* 0x040fe20000000000 */
[C---:B------:R-:W-:Y:S02]  /*03a0*/  LOP3.LUT R9, R6.reuse, 0xfe, RZ, 0xc0, !PT ;  /* 0x000000fe06097812 */ /* 0x040fe400078ec0ff */
[----:B------:R-:W-:Y:S02]  /*03b0*/  IADD3 R5, PT, PT, R6, 0x3, RZ ;  /* 0x0000000306057810 */ /* 0x000fe40007ffe0ff */
[----:B------:R-:W-:-:S02]  /*03c0*/  SHF.R.U32.HI R9, RZ, 0x1, R9 ;  /* 0x00000001ff097819 */ /* 0x000fc40000011609 */
[----:B------:R-:W-:Y:S02]  /*03d0*/  LOP3.LUT R10, R7, 0xfe, RZ, 0xc0, !PT ;  /* 0x000000fe070a7812 */ /* 0x000fe400078ec0ff */
[----:B------:R-:W-:Y:S02]  /*03e0*/  LOP3.LUT R11, R8, 0xfe, RZ, 0xc0, !PT ;  /* 0x000000fe080b7812 */ /* 0x000fe400078ec0ff */
[----:B------:R-:W-:Y:S02]  /*03f0*/  LOP3.LUT R12, R5, 0xfe, RZ, 0xc0, !PT ;  /* 0x000000fe050c7812 */ /* 0x000fe400078ec0ff */
[----:B------:R-:W-:Y:S02]  /*0400*/  SHF.R.U32.HI R10, RZ, 0x1, R10 ;  /* 0x00000001ff0a7819 */ /* 0x000fe4000001160a */
[----:B------:R-:W-:Y:S02]  /*0410*/  PRMT R9, R9, 0x9910, RZ ;  /* 0x0000991009097816 */ /* 0x000fe400000000ff */
[----:B------:R-:W-:-:S02]  /*0420*/  LOP3.LUT R13, R4, 0xfe, RZ, 0xc0, !PT ;  /* 0x000000fe040d7812 */ /* 0x000fc400078ec0ff */
[----:B------:R-:W-:Y:S01]  /*0430*/  SHF.R.U32.HI R11, RZ, 0x1, R11 ;  /* 0x00000001ff0b7819 */ /* 0x000fe2000001160b */
[----:B------:R-:W-:Y:S01]  /*0440*/  IMAD R9, R9, 0x47, RZ ;  /* 0x0000004709097824 */ /* 0x000fe200078e02ff */
[----:B------:R-:W-:Y:S02]  /*0450*/  SHF.R.U32.HI R12, RZ, 0x1, R12 ;  /* 0x00000001ff0c7819 */ /* 0x000fe4000001160c */
[----:B------:R-:W-:Y:S02]  /*0460*/  PRMT R10, R10, 0x9910, RZ ;  /* 0x000099100a0a7816 */ /* 0x000fe400000000ff */
[----:B------:R-:W-:Y:S02]  /*0470*/  SHF.R.U32.HI R13, RZ, 0x1, R13 ;  /* 0x00000001ff0d7819 */ /* 0x000fe4000001160d */
[----:B------:R-:W-:Y:S01]  /*0480*/  PRMT R11, R11, 0x9910, RZ ;  /* 0x000099100b0b7816 */ /* 0x000fe200000000ff */
[----:B------:R-:W-:Y:S01]  /*0490*/  IMAD R10, R10, 0x47, RZ ;  /* 0x000000470a0a7824 */ /* 0x000fe200078e02ff */
[----:B------:R-:W-:-:S02]  /*04a0*/  PRMT R12, R12, 0x9910, RZ ;  /* 0x000099100c0c7816 */ /* 0x000fc400000000ff */
[----:B------:R-:W-:Y:S01]  /*04b0*/  PRMT R13, R13, 0x9910, RZ ;  /* 0x000099100d0d7816 */ /* 0x000fe200000000ff */
[----:B------:R-:W-:Y:S01]  /*04c0*/  IMAD R11, R11, 0x47, RZ ;  /* 0x000000470b0b7824 */ /* 0x000fe200078e02ff */
[----:B------:R-:W-:Y:S01]  /*04d0*/  LOP3.LUT R9, R9, 0xffff, RZ, 0xc0, !PT ;  /* 0x0000ffff09097812 */ /* 0x000fe200078ec0ff */
[----:B------:R-:W-:Y:S01]  /*04e0*/  IMAD R12, R12, 0x47, RZ ;  /* 0x000000470c0c7824 */ /* 0x000fe200078e02ff */
[----:B------:R-:W-:Y:S01]  /*04f0*/  LOP3.LUT R10, R10, 0xffff, RZ, 0xc0, !PT ;  /* 0x0000ffff0a0a7812 */ /* 0x000fe200078ec0ff */
[----:B------:R-:W-:Y:S01]  /*0500*/  IMAD R13, R13, 0x47, RZ ;  /* 0x000000470d0d7824 */ /* 0x000fe200078e02ff */
[----:B------:R-:W-:Y:S02]  /*0510*/  SHF.R.U32.HI R9, RZ, 0xb, R9 ;  /* 0x0000000bff097819 */ /* 0x000fe40000011609 */
[----:B------:R-:W-:Y:S02]  /*0520*/  LOP3.LUT R11, R11, 0xffff, RZ, 0xc0, !PT ;  /* 0x0000ffff0b0b7812 */ /* 0x000fe400078ec0ff */
[----:B------:R-:W-:-:S02]  /*0530*/  LOP3.LUT R12, R12, 0xffff, RZ, 0xc0, !PT ;  /* 0x0000ffff0c0c7812 */ /* 0x000fc400078ec0ff */
[----:B------:R-:W-:Y:S02]  /*0540*/  SHF.R.U32.HI R10, RZ, 0xb, R10 ;  /* 0x0000000bff0a7819 */ /* 0x000fe4000001160a */
[----:B------:R-:W-:Y:S02]  /*0550*/  PRMT R14, R9, 0x9910, RZ ;  /* 0x00009910090e7816 */ /* 0x000fe400000000ff */
[----:B------:R-:W-:Y:S02]  /*0560*/  LOP3.LUT R13, R13, 0xffff, RZ, 0xc0, !PT ;  /* 0x0000ffff0d0d7812 */ /* 0x000fe400078ec0ff */
[----:B------:R-:W-:Y:S02]  /*0570*/  SHF.R.U32.HI R9, RZ, 0xb, R11 ;  /* 0x0000000bff097819 */ /* 0x000fe4000001160b */
[----:B------:R-:W-:Y:S02]  /*0580*/  SHF.R.U32.HI R11, RZ, 0xb, R12 ;  /* 0x0000000bff0b7819 */ /* 0x000fe4000001160c */
[----:B------:R-:W-:-:S02]  /*0590*/  PRMT R15, R10, 0x9910, RZ ;  /* 0x000099100a0f7816 */ /* 0x000fc400000000ff */
[----:B------:R-:W-:Y:S02]  /*05a0*/  MOV R12, R14 ;  /* 0x0000000e000c7202 */ /* 0x000fe40000000f00 */
[----:B------:R-:W-:Y:S02]  /*05b0*/  SHF.R.U32.HI R10, RZ, 0xb, R13 ;  /* 0x0000000bff0a7819 */ /* 0x000fe4000001160d */
[----:B------:R-:W-:Y:S01]  /*05c0*/  PRMT R13, R9, 0x9910, RZ ;  /* 0x00009910090d7816 */ /* 0x000fe200000000ff */
[----:B------:R-:W-:Y:S01]  /*05d0*/  IMAD R9, R12, 0x3a, RZ ;  /* 0x0000003a0c097824 */ /* 0x000fe200078e02ff */
[----:B------:R-:W-:Y:S01]  /*05e0*/  PRMT R14, R11, 0x9910, RZ ;  /* 0x000099100b0e7816 */ /* 0x000fe200000000ff */
[----:B------:R-:W-:Y:S01]  /*05f0*/  IMAD.MOV.U32 R11, RZ, RZ, R15 ;  /* 0x000000ffff0b7224 */ /* 0x000fe200078e000f */
[----:B------:R-:W-:Y:S02]  /*0600*/  MOV R12, R13 ;  /* 0x0000000d000c7202 */ /* 0x000fe40000000f00 */
[----:B------:R-:W-:Y:S01]  /*0610*/  PRMT R16, R10, 0x9910, RZ ;  /* 0x000099100a107816 */ /* 0x000fe200000000ff */
[----:B------:R-:W-:Y:S01]  /*0620*/  IMAD.MOV.U32 R13, RZ, RZ, R14 ;  /* 0x000000ffff0d7224 */ /* 0x000fe200078e000e */
[----:B------:R-:W-:Y:S01]  /*0630*/  IADD3 R15, PT, PT, RZ, -R9, RZ ;  /* 0x80000009ff0f7210 */ /* 0x000fe20007ffe0ff */
[----:B------:R-:W-:-:S02]  /*0640*/  IMAD R10, R11, 0x3a, RZ ;  /* 0x0000003a0b0a7824 */ /* 0x000fc400078e02ff */
[----:B------:R-:W-:Y:S02]  /*0650*/  IMAD R9, R12, 0x3a, RZ ;  /* 0x0000003a0c097824 */ /* 0x000fe400078e02ff */
[----:B------:R-:W-:Y:S01]  /*0660*/  IMAD.MOV.U32 R14, RZ, RZ, R16 ;  /* 0x000000ffff0e7224 */ /* 0x000fe200078e0010 */
[----:B------:R-:W-:Y:S01]  /*0670*/  IADD3 R12, PT, PT, RZ, -R10, RZ ;  /* 0x8000000aff0c7210 */ /* 0x000fe20007ffe0ff */
[----:B------:R-:W-:Y:S01]  /*0680*/  IMAD R11, R13, 0x3a, RZ ;  /* 0x0000003a0d0b7824 */ /* 0x000fe200078e02ff */
[----:B------:R-:W-:Y:S01]  /*0690*/  PRMT R13, R15, 0x7710, RZ ;  /* 0x000077100f0d7816 */ /* 0x000fe200000000ff */
[----:B------:R-:W-:Y:S01]  /*06a0*/  IMAD.MOV R9, RZ, RZ, -R9 ;  /* 0x000000ffff097224 */ /* 0x000fe200078e0a09 */
[----:B------:R-:W-:Y:S01]  /*06b0*/  PRMT R12, R12, 0x7710, RZ ;  /* 0x000077100c0c7816 */ /* 0x000fe200000000ff */
[----:B------:R-:W-:Y:S01]  /*06c0*/  IMAD R10, R14, 0x3a, RZ ;  /* 0x0000003a0e0a7824 */ /* 0x000fe200078e02ff */
[----:B------:R-:W-:Y:S01]  /*06d0*/  IADD3 R6, PT, PT, R6, R13, RZ ;  /* 0x0000000d06067210 */ /* 0x000fe20007ffe0ff */
[----:B------:R-:W-:Y:S01]  /*06e0*/  IMAD.MOV R11, RZ, RZ, -R11 ;  /* 0x000000ffff0b7224 */ /* 0x000fe200078e0a0b */
[----:B------:R-:W-:Y:S01]  /*06f0*/  PRMT R9, R9, 0x7710, RZ ;  /* 0x0000771009097816 */ /* 0x000fe200000000ff */
[----:B------:R-:W-:Y:S01]  /*0700*/  IMAD.IADD R7, R7, 0x1, R12 ;  /* 0x0000000107077824 */ /* 0x000fe200078e020c */
[----:B------:R-:W-:-:S02]  /*0710*/  IADD3 R13, PT, PT, RZ, -R10, RZ ;  /* 0x8000000aff0d7210 */ /* 0x000fc40007ffe0ff */
[----:B------:R-:W-:Y:S01]  /*0720*/  PRMT R10, R11, 0x7710, RZ ;  /* 0x000077100b0a7816 */ /* 0x000fe200000000ff */
[----:B------:R-:W-:Y:S01]  /*0730*/  VIADD R7, R7, 0xffffffc7 ;  /* 0xffffffc707077836 */ /* 0x000fe20000000000 */
[----:B------:R-:W-:Y:S02]  /*0740*/  IADD3 R8, PT, PT, R8, R9, RZ ;  /* 0x0000000908087210 */ /* 0x000fe40007ffe0ff */
[----:B------:R-:W-:Y:S01]  /*0750*/  PRMT R9, R13, 0x7710, RZ ;  /* 0x000077100d097816 */ /* 0x000fe200000000ff */
[----:B------:R-:W-:Y:S01]  /*0760*/  IMAD.IADD R5, R5, 0x1, R10 ;  /* 0x0000000105057824 */ /* 0x000fe200078e020a */
[----:B------:R-:W-:Y:S02]  /*0770*/  IADD3 R6, PT, PT, R6, -0x39, RZ ;  /* 0xffffffc706067810 */ /* 0x000fe40007ffe0ff */
[----:B------:R-:W-:Y:S01]  /*0780*/  IADD3 R4, PT, PT, R4, R9, RZ ;  /* 0x0000000904047210 */ /* 0x000fe20007ffe0ff */
[----:B------:R-:W-:Y:S01]  /*0790*/  VIADD R5, R5, 0xffffffc7 ;  /* 0xffffffc705057836 */ /* 0x000fe20000000000 */
[----:B------:R-:W-:-:S02]  /*07a0*/  IADD3 R8, PT, PT, R8, -0x39, RZ ;  /* 0xffffffc708087810 */ /* 0x000fc40007ffe0ff */
[----:B------:R-:W-:Y:S02]  /*07b0*/  IADD3 R4, PT, PT, R4, -0x39, RZ ;  /* 0xffffffc704047810 */ /* 0x000fe40007ffe0ff */
[----:B------:R-:W-:Y:S02]  /*07c0*/  LOP3.LUT R27, R6, 0xff, RZ, 0xc0, !PT ;  /* 0x000000ff061b7812 */ /* 0x000fe400078ec0ff */
[----:B------:R-:W-:Y:S02]  /*07d0*/  LOP3.LUT R28, R7, 0xff, RZ, 0xc0, !PT ;  /* 0x000000ff071c7812 */ /* 0x000fe400078ec0ff */
[----:B------:R-:W-:Y:S02]  /*07e0*/  LOP3.LUT R29, R8, 0xff, RZ, 0xc0, !PT ;  /* 0x000000ff081d7812 */ /* 0x000fe400078ec0ff */
[----:B------:R-:W-:Y:S02]  /*07f0*/  LOP3.LUT R30, R5, 0xff, RZ, 0xc0, !PT ;  /* 0x000000ff051e7812 */ /* 0x000fe400078ec0ff */
[----:B-1-3--:R-:W-:-:S07]  /*0800*/  LOP3.LUT R31, R4, 0xff, RZ, 0xc0, !PT ;  /* 0x000000ff041f7812 */ /* 0x00afce00078ec0ff */
.L_x_21:
[----:B------:R-:W0:Y:S01]  /*0810*/  S2R R7, SR_CgaCtaId ;  /* 0x0000000000077919 */ /* 0x000e220000008800 */
[C---:B------:R-:W-:Y:S01]  /*0820*/  IMAD R6, R0.reuse, 0x5, RZ ;  /* 0x0000000500067824 */ /* 0x040fe200078e02ff */
[C---:B------:R-:W-:Y:S01]  /*0830*/  SHF.L.U32 R9, R3.reuse, 0x5, RZ ;  /* 0x0000000503097819 */ /* 0x040fe200000006ff */
[----:B------:R-:W-:Y:S01]  /*0840*/  IMAD.SHL.U32 R4, R0, 0x2, RZ ;  /* 0x0000000200047824 */ /* 0x000fe200078e00ff */
[----:B------:R-:W-:Y:S01]  /*0850*/  MOV R26, UR6 ;  /* 0x00000006001a7c02 */ /* 0x000fe20008000f00 */
[----:B------:R-:W-:Y:S01]  /*0860*/  IMAD R11, R3, 0x3100, RZ ;  /* 0x00003100030b7824 */ /* 0x000fe200078e02ff */
[----:B------:R-:W-:Y:S01]  /*0870*/  LOP3.LUT R5, R6, 0xffff, RZ, 0xc0, !PT ;  /* 0x0000ffff06057812 */ /* 0x000fe200078ec0ff */
[----:B------:R-:W-:Y:S01]  /*0880*/  IMAD.U32 R16, RZ, RZ, UR6 ;  /* 0x00000006ff107e24 */ /* 0x000fe2000f8e00ff */
[----:B------:R-:W-:Y:S01]  /*0890*/  LOP3.LUT R12, R4, 0xffff, RZ, 0xc0, !PT ;  /* 0x0000ffff040c7812 */ /* 0x000fe200078ec0ff */
[C---:B------:R-:W-:Y:S01]  /*08a0*/  VIADD R13, R6.reuse, 0x4 ;  /* 0x00000004060d7836 */ /* 0x040fe20000000000 */
[----:B------:R-:W-:Y:S01]  /*08b0*/  IADD3 R17, PT, PT, R6, 0x2, RZ ;  /* 0x0000000206117810 */ /* 0x000fe20007ffe0ff */
[----:B------:R-:W-:Y:S01]  /*08c0*/  IMAD R10, R5, 0x46a, RZ ;  /* 0x0000046a050a7824 */ /* 0x000fe200078e02ff */
[----:B------:R-:W-:Y:S01]  /*08d0*/  MOV R5, 0x400 ;  /* 0x0000040000057802 */ /* 0x000fe20000000f00 */
[C---:B------:R-:W-:Y:S01]  /*08e0*/  IMAD R14, R12.reuse, 0x5556, RZ ;  /* 0x000055560c0e7824 */ /* 0x040fe200078e02ff */
[----:B------:R-:W-:Y:S01]  /*08f0*/  LOP3.LUT R20, R17, 0xfe, RZ, 0xc0, !PT ;  /* 0x000000fe11147812 */ /* 0x000fe200078ec0ff */
[----:B------:R-:W-:Y:S01]  /*0900*/  IMAD R12, R12, 0x556, RZ ;  /* 0x000005560c0c7824 */ /* 0x000fe200078e02ff */
[----:B------:R-:W-:Y:S01]  /*0910*/  SHF.R.U32.HI R10, RZ, 0x10, R10 ;  /* 0x00000010ff0a7819 */ /* 0x000fe2000001160a */
[----:B------:R-:W-:Y:S01]  /*0920*/  UPLOP3.LUT UP1, UPT, UPT, UPT, UP0, 0x80, 0x8 ;  /* 0x000000000008789c */ /* 0x000fe20003f2f000 */
[----:B------:R-:W-:Y:S01]  /*0930*/  IADD3 R8, PT, PT, R5, 0xe80, RZ ;  /* 0x00000e8005087810 */ /* 0x000fe20007ffe0ff */
[----:B------:R-:W-:Y:S01]  /*0940*/  UMOV UR4, URZ ;  /* 0x000000ff00047c82 */ /* 0x000fe20008000000 */
[----:B------:R-:W-:Y:S01]  /*0950*/  LEA.HI R14, R14, R9, RZ, 0x10 ;  /* 0x000000090e0e7211 */ /* 0x000fe200078f80ff */
[----:B------:R-:W-:Y:S01]  /*0960*/  IMAD R15, R10, 0xc40, R11 ;  /* 0x00000c400a0f7824 */ /* 0x000fe200078e020b */
[----:B------:R-:W-:Y:S01]  /*0970*/  SHF.R.U32.HI R20, RZ, 0x1, R20 ;  /* 0x00000001ff147819 */ /* 0x000fe20000011614 */
[----:B------:R-:W-:Y:S01]  /*0980*/  UMOV UR5, UR6 ;  /* 0x0000000600057c82 */ /* 0x000fe20008000000 */
[----:B------:R-:W-:-:S02]  /*0990*/  ISETP.GT.U32.AND P1, PT, R14, 0x7f, PT ;  /* 0x0000007f0e00780c */ /* 0x000fc40003f24070 */
[----:B------:R-:W-:Y:S01]  /*09a0*/  IADD3 R14, PT, PT, R4, 0x1, RZ ;  /* 0x00000001040e7810 */ /* 0x000fe20007ffe0ff */
[C---:B------:R-:W-:Y:S01]  /*09b0*/  IMAD R4, R3.reuse, 0x60, R4 ;  /* 0x0000006003047824 */ /* 0x040fe200078e0204 */
[----:B------:R-:W-:Y:S02]  /*09c0*/  PRMT R20, R20, 0x9910, RZ ;  /* 0x0000991014147816 */ /* 0x000fe400000000ff */
[----:B------:R-:W-:Y:S02]  /*09d0*/  LEA R10, R3, R10, 0x2 ;  /* 0x0000000a030a7211 */ /* 0x000fe400078e10ff */
[C---:B0-----:R-:W-:Y:S02]  /*09e0*/  LEA R5, R7.reuse, R5, 0x18 ;  /* 0x0000000507057211 */ /* 0x041fe400078ec0ff */
[----:B------:R-:W-:Y:S01]  /*09f0*/  LEA R8, R7, R8, 0x18 ;  /* 0x0000000807087211 */ /* 0x000fe200078ec0ff */
[----:B------:R-:W-:Y:S01]  /*0a00*/  IMAD R7, R16, 0x38, R15 ;  /* 0x0000003810077824 */ /* 0x000fe200078e020f */
[----:B------:R-:W-:Y:S01]  /*0a10*/  LOP3.LUT R16, R13, 0xfe, RZ, 0xc0, !PT ;  /* 0x000000fe0d107812 */ /* 0x000fe200078ec0ff */
[----:B------:R-:W-:-:S03]  /*0a20*/  VIADD R15, R6, 0x3 ;  /* 0x00000003060f7836 */ /* 0x000fc60000000000 */
[----:B------:R-:W-:Y:S02]  /*0a30*/  SHF.R.U32.HI R18, RZ, 0x1, R16 ;  /* 0x00000001ff127819 */ /* 0x000fe40000011610 */
[----:B------:R-:W-:Y:S02]  /*0a40*/  LOP3.LUT R19, R15, 0xfe, RZ, 0xc0, !PT ;  /* 0x000000fe0f137812 */ /* 0x000fe400078ec0ff */
[----:B------:R-:W-:Y:S02]  /*0a50*/  LOP3.LUT R16, R14, 0xffff, RZ, 0xc0, !PT ;  /* 0x0000ffff0e107812 */ /* 0x000fe400078ec0ff */
[----:B------:R-:W-:Y:S02]  /*0a60*/  SHF.R.U32.HI R19, RZ, 0x1, R19 ;  /* 0x00000001ff137819 */ /* 0x000fe40000011613 */
[----:B------:R-:W-:Y:S01]  /*0a70*/  SHF.R.U32.HI R14, RZ, 0x10, R12 ;  /* 0x00000010ff0e7819 */ /* 0x000fe2000001160c */
[----:B------:R-:W-:Y:S01]  /*0a80*/  IMAD R12, R16, 0xaaab, RZ ;  /* 0x0000aaab100c7824 */ /* 0x000fe200078e02ff */
[----:B------:R-:W-:-:S02]  /*0a90*/  PRMT R19, R19, 0x9910, RZ ;  /* 0x0000991013137816 */ /* 0x000fc400000000ff */
[----:B------:R-:W-:Y:S02]  /*0aa0*/  PRMT R18, R18, 0x9910, RZ ;  /* 0x0000991012127816 */ /* 0x000fe400000000ff */
[----:B------:R-:W-:Y:S01]  /*0ab0*/  LEA R14, R3, R14, 0x1 ;  /* 0x0000000e030e7211 */ /* 0x000fe200078e08ff */
[----:B------:R-:W-:Y:S01]  /*0ac0*/  IMAD.MOV.U32 R16, RZ, RZ, R19 ;  /* 0x000000ffff107224 */ /* 0x000fe200078e0013 */
[----:B------:R-:W-:Y:S01]  /*0ad0*/  LEA.HI R9, R12, R9, RZ, 0xf ;  /* 0x000000090c097211 */ /* 0x000fe200078f78ff */
[----:B------:R-:W-:Y:S01]  /*0ae0*/  IMAD R18, R18, 0x47, RZ ;  /* 0x0000004712127824 */ /* 0x000fe200078e02ff */
[----:B------:R-:W-:Y:S01]  /*0af0*/  ISETP.GT.U32.OR P1, PT, R14, 0x7, P1 ;  /* 0x000000070e00780c */ /* 0x000fe20000f24470 */
[----:B------:R-:W-:Y:S01]  /*0b00*/  IMAD.MOV.U32 R19, RZ, RZ, R20 ;  /* 0x000000ffff137224 */ /* 0x000fe200078e0014 */
[----:B------:R-:W-:Y:S01]  /*0b10*/  LOP3.LUT R14, R13, 0xffff, RZ, 0xc0, !PT ;  /* 0x0000ffff0d0e7812 */ /* 0x000fe200078ec0ff */
[----:B------:R-:W-:Y:S01]  /*0b20*/  IMAD R16, R16, 0x47, RZ ;  /* 0x0000004710107824 */ /* 0x000fe200078e02ff */
[----:B------:R-:W-:Y:S01]  /*0b30*/  LOP3.LUT R18, R18, 0xffff, RZ, 0xc0, !PT ;  /* 0x0000ffff12127812 */ /* 0x000fe200078ec0ff */
[----:B------:R-:W-:Y:S01]  /*0b40*/  IMAD R19, R19, 0x47, RZ ;  /* 0x0000004713137824 */ /* 0x000fe200078e02ff */
[----:B------:R-:W-:Y:S01]  /*0b50*/  ISETP.GT.U32.AND P6, PT, R9, 0x7f, PT ;  /* 0x0000007f0900780c */ /* 0x000fe20003fc4070 */
[----:B------:R-:W-:Y:S01]  /*0b60*/  IMAD R14, R14, 0x46a, RZ ;  /* 0x0000046a0e0e7824 */ /* 0x000fe200078e02ff */
[----:B------:R-:W-:-:S02]  /*0b70*/  LOP3.LUT R16, R16, 0xffff, RZ, 0xc0, !PT ;  /* 0x0000ffff10107812 */ /* 0x000fc400078ec0ff */
[----:B------:R-:W-:Y:S02]  /*0b80*/  SHF.R.U32.HI R18, RZ, 0xb, R18 ;  /* 0x0000000bff127819 */ /* 0x000fe40000011612 */
[----:B------:R-:W-:Y:S02]  /*0b90*/  LOP3.LUT R19, R19, 0xffff, RZ, 0xc0, !PT ;  /* 0x0000ffff13137812 */ /* 0x000fe400078ec0ff */
[----:B------:R-:W-:Y:S02]  /*0ba0*/  SHF.R.U32.HI R16, RZ, 0xb, R16 ;  /* 0x0000000bff107819 */ /* 0x000fe40000011610 */
[----:B------:R-:W-:Y:S02]  /*0bb0*/  PRMT R18, R18, 0x9910, RZ ;  /* 0x0000991012127816 */ /* 0x000fe400000000ff */
[----:B------:R-:W-:Y:S02]  /*0bc0*/  SHF.R.U32.HI R19, RZ, 0xb, R19 ;  /* 0x0000000bff137819 */ /* 0x000fe40000011613 */
[----:B------:R-:W-:-:S02]  /*0bd0*/  PRMT R20, R16, 0x9910, RZ ;  /* 0x0000991010147816 */ /* 0x000fc400000000ff */
[----:B------:R-:W-:Y:S02]  /*0be0*/  MOV R16, R18 ;  /* 0x0000001200107202 */ /* 0x000fe40000000f00 */
[----:B------:R-:W-:Y:S01]  /*0bf0*/  PRMT R19, R19, 0x9910, RZ ;  /* 0x0000991013137816 */ /* 0x000fe200000000ff */
[----:B------:R-:W-:Y:S01]  /*0c00*/  IMAD.MOV.U32 R18, RZ, RZ, R20 ;  /* 0x000000ffff127224 */ /* 0x000fe200078e0014 */
[----:B------:R-:W-:Y:S01]  /*0c10*/  SHF.R.U32.HI R20, RZ, 0x15, R12 ;  /* 0x00000015ff147819 */ /* 0x000fe2000001160c */
[----:B------:R-:W-:Y:S01]  /*0c20*/  IMAD R16, R16, 0x3a, RZ ;  /* 0x0000003a10107824 */ /* 0x000fe200078e02ff */
[----:B------:R-:W-:Y:S01]  /*0c30*/  SHF.R.U32.HI R12, RZ, 0x10, R14 ;  /* 0x00000010ff0c7819 */ /* 0x000fe2000001160e */
[----:B------:R-:W-:Y:S01]  /*0c40*/  IMAD R18, R18, 0x3a, RZ ;  /* 0x0000003a12127824 */ /* 0x000fe200078e02ff */
[----:B------:R-:W-:Y:S01]  /*0c50*/  MOV R14, R19 ;  /* 0x00000013000e7202 */ /* 0x000fe20000000f00 */
[----:B------:R-:W-:Y:S01]  /*0c60*/  IMAD.MOV R21, RZ, RZ, -R16 ;  /* 0x000000ffff157224 */ /* 0x000fe200078e0a10 */
[----:B------:R-:W-:Y:S01]  /*0c70*/  LEA R20, R3, R20, 0x1 ;  /* 0x0000001403147211 */ /* 0x000fe200078e08ff */
[----:B------:R-:W-:Y:S01]  /*0c80*/  IMAD R16, R12, 0xc40, R11 ;  /* 0x00000c400c107824 */ /* 0x000fe200078e020b */
[----:B------:R-:W-:Y:S01]  /*0c90*/  MOV R9, UR6 ;  /* 0x0000000600097c02 */ /* 0x000fe20008000f00 */
[----:B------:R-:W-:Y:S01]  /*0ca0*/  IMAD R19, R14, 0x3a, RZ ;  /* 0x0000003a0e137824 */ /* 0x000fe200078e02ff */
[----:B------:R-:W-:-:S02]  /*0cb0*/  ISETP.GT.U32.OR P6, PT, R20, 0x7, P6 ;  /* 0x000000071400780c */ /* 0x000fc400037c4470 */
[----:B------:R-:W-:Y:S01]  /*0cc0*/  IADD3 R18, PT, PT, RZ, -R18, RZ ;  /* 0x80000012ff127210 */ /* 0x000fe20007ffe0ff */
[----:B------:R-:W-:Y:S01]  /*0cd0*/  IMAD.MOV R22, RZ, RZ, -R19 ;  /* 0x000000ffff167224 */ /* 0x000fe200078e0a13 */
[----:B------:R-:W-:Y:S01]  /*0ce0*/  LOP3.LUT R19, R6, 0xfe, RZ, 0xc0, !PT ;  /* 0x000000fe06137812 */ /* 0x000fe200078ec0ff */
[----:B------:R-:W-:Y:S01]  /*0cf0*/  IMAD R9, R9, 0x38, R16 ;  /* 0x0000003809097824 */ /* 0x000fe200078e0210 */
[----:B------:R-:W-:Y:S02]  /*0d00*/  PRMT R14, R21, 0x7710, RZ ;  /* 0x00007710150e7816 */ /* 0x000fe400000000ff */
[----:B------:R-:W-:Y:S02]  /*0d10*/  SHF.R.U32.HI R20, RZ, 0x1, R19 ;  /* 0x00000001ff147819 */ /* 0x000fe40000011613 */
[----:B------:R-:W-:Y:S02]  /*0d20*/  PRMT R16, R18, 0x7710, RZ ;  /* 0x0000771012107816 */ /* 0x000fe400000000ff */
[----:B------:R-:W-:-:S02]  /*0d30*/  PRMT R20, R20, 0x9910, RZ ;  /* 0x0000991014147816 */ /* 0x000fc400000000ff */
[----:B------:R-:W-:Y:S02]  /*0d40*/  IADD3 R13, PT, PT, R13, R14, RZ ;  /* 0x0000000e0d0d7210 */ /* 0x000fe40007ffe0ff */
[C---:B------:R-:W-:Y:S01]  /*0d50*/  LOP3.LUT R14, R15.reuse, 0xffff, RZ, 0xc0, !PT ;  /* 0x0000ffff0f0e7812 */ /* 0x040fe200078ec0ff */
[----:B------:R-:W-:Y:S01]  /*0d60*/  IMAD R20, R20, 0x47, RZ ;  /* 0x0000004714147824 */ /* 0x000fe200078e02ff */
[----:B------:R-:W-:Y:S02]  /*0d70*/  IADD3 R15, PT, PT, R15, R16, RZ ;  /* 0x000000100f0f7210 */ /* 0x000fe40007ffe0ff */
[----:B------:R-:W-:Y:S01]  /*0d80*/  IADD3 R16, PT, PT, R6, 0x1, RZ ;  /* 0x0000000106107810 */ /* 0x000fe20007ffe0ff */
[----:B------:R-:W-:Y:S01]  /*0d90*/  IMAD R18, R14, 0x46a, RZ ;  /* 0x0000046a0e127824 */ /* 0x000fe200078e02ff */
[----:B------:R-:W-:Y:S02]  /*0da0*/  LOP3.LUT R20, R20, 0xffff, RZ, 0xc0, !PT ;  /* 0x0000ffff14147812 */ /* 0x000fe400078ec0ff */
[----:B------:R-:W-:-:S02]  /*0db0*/  PRMT R22, R22, 0x7710, RZ ;  /* 0x0000771016167816 */ /* 0x000fc400000000ff */
[----:B------:R-:W-:Y:S02]  /*0dc0*/  SHF.R.U32.HI R20, RZ, 0xb, R20 ;  /* 0x0000000bff147819 */ /* 0x000fe40000011614 */
[C---:B------:R-:W-:Y:S01]  /*0dd0*/  LOP3.LUT R19, R17.reuse, 0xffff, RZ, 0xc0, !PT ;  /* 0x0000ffff11137812 */ /* 0x040fe200078ec0ff */
[----:B------:R-:W-:Y:S01]  /*0de0*/  IMAD.IADD R14, R17, 0x1, R22 ;  /* 0x00000001110e7824 */ /* 0x000fe200078e0216 */
[----:B------:R-:W-:Y:S02]  /*0df0*/  PRMT R23, R20, 0x9910, RZ ;  /* 0x0000991014177816 */ /* 0x000fe400000000ff */
[C---:B------:R-:W-:Y:S01]  /*0e00*/  LOP3.LUT R20, R16.reuse, 0xfe, RZ, 0xc0, !PT ;  /* 0x000000fe10147812 */ /* 0x040fe200078ec0ff */
[----:B------:R-:W-:Y:S01]  /*0e10*/  IMAD R19, R19, 0x46a, RZ ;  /* 0x0000046a13137824 */ /* 0x000fe200078e02ff */
[----:B------:R-:W-:Y:S02]  /*0e20*/  LOP3.LUT R17, R16, 0xffff, RZ, 0xc0, !PT ;  /* 0x0000ffff10117812 */ /* 0x000fe400078ec0ff */
[----:B------:R-:W-:-:S02]  /*0e30*/  SHF.R.U32.HI R21, RZ, 0x1, R20 ;  /* 0x00000001ff157819 */ /* 0x000fc40000011614 */
[----:B------:R-:W-:Y:S01]  /*0e40*/  MOV R20, R23 ;  /* 0x0000001700147202 */ /* 0x000fe20000000f00 */
[----:B------:R-:W-:Y:S01]  /*0e50*/  IMAD R24, R17, 0x46a, RZ ;  /* 0x0000046a11187824 */ /* 0x000fe200078e02ff */
[----:B------:R-:W-:Y:S02]  /*0e60*/  PRMT R21, R21, 0x9910, RZ ;  /* 0x0000991015157816 */ /* 0x000fe400000000ff */
[----:B------:R-:W-:Y:S01]  /*0e70*/  SHF.R.U32.HI R18, RZ, 0x10, R18 ;  /* 0x00000010ff127819 */ /* 0x000fe20000011612 */
[----:B------:R-:W-:Y:S01]  /*0e80*/  IMAD R20, R20, 0x3a, RZ ;  /* 0x0000003a14147824 */ /* 0x000fe200078e02ff */
[----:B------:R-:W-:Y:S02]  /*0e90*/  SHF.R.U32.HI R22, RZ, 0x10, R19 ;  /* 0x00000010ff167819 */ /* 0x000fe40000011613 */
[----:B------:R-:W-:Y:S01]  /*0ea0*/  SHF.R.U32.HI R24, RZ, 0x10, R24 ;  /* 0x00000010ff187819 */ /* 0x000fe20000011618 */
[----:B------:R-:W-:Y:S01]  /*0eb0*/  IMAD.MOV R23, RZ, RZ, -R20 ;  /* 0x000000ffff177224 */ /* 0x000fe200078e0a14 */
[----:B------:R-:W-:Y:S01]  /*0ec0*/  LEA R12, R3, R12, 0x2 ;  /* 0x0000000c030c7211 */ /* 0x000fe200078e10ff */
[----:B------:R-:W-:Y:S01]  /*0ed0*/  IMAD R20, R21, 0x47, RZ ;  /* 0x0000004715147824 */ /* 0x000fe200078e02ff */
[----:B------:R-:W-:Y:S01]  /*0ee0*/  LOP3.LUT R14, R14, 0xff, RZ, 0xc0, !PT ;  /* 0x000000ff0e0e7812 */ /* 0x000fe200078ec0ff */
[--C-:B------:R-:W-:Y:S01]  /*0ef0*/  IMAD R17, R18, 0xc40, R11.reuse ;  /* 0x00000c4012117824 */ /* 0x100fe200078e020b */
[----:B------:R-:W-:Y:S01]  /*0f00*/  PRMT R21, R23, 0x7710, RZ ;  /* 0x0000771017157816 */ /* 0x000fe200000000ff */
[--C-:B------:R-:W-:Y:S01]  /*0f10*/  IMAD R19, R22, 0xc40, R11.reuse ;  /* 0x00000c4016137824 */ /* 0x100fe200078e020b */
[----:B------:R-:W-:Y:S01]  /*0f20*/  LOP3.LUT R23, R20, 0xffff, RZ, 0xc0, !PT ;  /* 0x0000ffff14177812 */ /* 0x000fe200078ec0ff */
[----:B------:R-:W-:Y:S01]  /*0f30*/  IMAD R11, R24, 0xc40, R11 ;  /* 0x00000c40180b7824 */ /* 0x000fe200078e020b */
[----:B------:R-:W-:Y:S01]  /*0f40*/  IADD3 R20, PT, PT, R6, R21, RZ ;  /* 0x0000001506147210 */ /* 0x000fe20007ffe0ff */
[----:B------:R-:W-:Y:S01]  /*0f50*/  IMAD R6, R3, 0xe8, R6 ;  /* 0x000000e803067824 */ /* 0x000fe200078e0206 */
[----:B------:R-:W-:Y:S01]  /*0f60*/  SHF.R.U32.HI R23, RZ, 0xb, R23 ;  /* 0x0000000bff177819 */ /* 0x000fe20000011617 */
[----:B------:R-:W-:Y:S01]  /*0f70*/  IMAD R19, R26, 0x38, R19 ;  /* 0x000000381a137824 */ /* 0x000fe200078e0213 */
[----:B------:R-:W-:Y:S01]  /*0f80*/  LOP3.LUT R20, R20, 0xff, RZ, 0xc0, !PT ;  /* 0x000000ff14147812 */ /* 0x000fe200078ec0ff */
[----:B------:R-:W-:Y:S01]  /*0f90*/  IMAD R11, R26, 0x38, R11 ;  /* 0x000000381a0b7824 */ /* 0x000fe200078e020b */
[----:B------:R-:W-:Y:S01]  /*0fa0*/  ISETP.GT.U32.AND P0, PT, R6, 0x39f, PT ;  /* 0x0000039f0600780c */ /* 0x000fe20003f04070 */
[----:B------:R-:W-:Y:S01]  /*0fb0*/  IMAD R17, R26, 0x38, R17 ;  /* 0x000000381a117824 */ /* 0x000fe200078e0211 */
[----:B------:R-:W-:Y:S01]  /*0fc0*/  PRMT R23, R23, 0x9910, RZ ;  /* 0x0000991017177816 */ /* 0x000fe200000000ff */
[----:B------:R-:W-:Y:S01]  /*0fd0*/  IMAD R26, R25, 0x90, R33 ;  /* 0x00000090191a7824 */ /* 0x000fe200078e0221 */
[----:B------:R-:W-:-:S02]  /*0fe0*/  ISETP.GT.U32.OR P0, PT, R10, 0xf, P0 ;  /* 0x0000000f0a00780c */ /* 0x000fc40000704470 */
[C---:B------:R-:W-:Y:S01]  /*0ff0*/  ISETP.GT.U32.AND P5, PT, R6.reuse, 0x39b, PT ;  /* 0x0000039b0600780c */ /* 0x040fe20003fa4070 */
[----:B------:R-:W-:Y:S01]  /*1000*/  IMAD.MOV.U32 R10, RZ, RZ, R23 ;  /* 0x000000ffff0a7224 */ /* 0x000fe200078e0017 */
[----:B------:R-:W-:Y:S02]  /*1010*/  ISETP.GT.U32.AND P2, PT, R6, 0x39e, PT ;  /* 0x0000039e0600780c */ /* 0x000fe40003f44070 */
[----:B------:R-:W-:Y:S01]  /*1020*/  ISETP.GT.U32.OR P5, PT, R12, 0xf, P5 ;  /* 0x0000000f0c00780c */ /* 0x000fe20002fa4470 */
[----:B------:R-:W-:Y:S01]  /*1030*/  IMAD R10, R10, 0x3a, RZ ;  /* 0x0000003a0a0a7824 */ /* 0x000fe200078e02ff */
[----:B------:R-:W-:Y:S02]  /*1040*/  LOP3.LUT R12, R15, 0xff, RZ, 0xc0, !PT ;  /* 0x000000ff0f0c7812 */ /* 0x000fe400078ec0ff */
[----:B------:R-:W-:Y:S01]  /*1050*/  ISETP.GT.U32.AND P3, PT, R6, 0x39d, PT ;  /* 0x0000039d0600780c */ /* 0x000fe20003f64070 */
[----:B------:R-:W-:Y:S01]  /*1060*/  IMAD.MOV R10, RZ, RZ, -R10 ;  /* 0x000000ffff0a7224 */ /* 0x000fe200078e0a0a */
[C---:B------:R-:W-:Y:S01]  /*1070*/  LEA R24, R3.reuse, R24, 0x2 ;  /* 0x0000001803187211 */ /* 0x040fe200078e10ff */
[----:B------:R-:W-:Y:S01]  /*1080*/  IMAD.IADD R12, R12, 0x1, R17 ;  /* 0x000000010c0c7824 */ /* 0x000fe200078e0211 */
[----:B------:R-:W-:-:S02]  /*1090*/  LEA R22, R3, R22, 0x2 ;  /* 0x0000001603167211 */ /* 0x000fc400078e10ff */
[----:B------:R-:W-:Y:S01]  /*10a0*/  PRMT R21, R10, 0x7710, RZ ;  /* 0x000077100a157816 */ /* 0x000fe200000000ff */
[----:B------:R-:W-:Y:S01]  /*10b0*/  IMAD R23, R25, 0xc400, R12 ;  /* 0x0000c40019177824 */ /* 0x000fe200078e020c */
[----:B------:R-:W-:Y:S02]  /*10c0*/  LOP3.LUT R10, R13, 0xff, RZ, 0xc0, !PT ;  /* 0x000000ff0d0a7812 */ /* 0x000fe400078ec0ff */
[----:B------:R-:W-:Y:S01]  /*10d0*/  ISETP.GT.U32.AND P4, PT, R6, 0x39c, PT ;  /* 0x0000039c0600780c */ /* 0x000fe20003f84070 */
[----:B------:R-:W-:Y:S01]  /*10e0*/  IMAD.IADD R21, R16, 0x1, R21 ;  /* 0x0000000110157824 */ /* 0x000fe200078e0215 */
[----:B------:R-:W-:Y:S02]  /*10f0*/  LEA R18, R3, R18, 0x2 ;  /* 0x0000001203127211 */ /* 0x000fe400078e10ff */
[----:B------:R-:W-:Y:S01]  /*1100*/  IADD3 R20, PT, PT, R20, R7, RZ ;  /* 0x0000000714147210 */ /* 0x000fe20007ffe0ff */
[----:B------:R-:W-:Y:S01]  /*1110*/  IMAD R7, R6, 0x4, R5 ;  /* 0x0000000406077824 */ /* 0x000fe200078e0205 */
[----:B------:R-:W-:-:S02]  /*1120*/  LOP3.LUT R16, R21, 0xff, RZ, 0xc0, !PT ;  /* 0x000000ff15107812 */ /* 0x000fc400078ec0ff */
[----:B------:R-:W-:Y:S01]  /*1130*/  IADD3 R10, PT, PT, R10, R9, RZ ;  /* 0x000000090a0a7210 */ /* 0x000fe20007ffe0ff */
[C---:B------:R-:W-:Y:S01]  /*1140*/  IMAD R20, R25.reuse, 0xc400, R20 ;  /* 0x0000c40019147824 */ /* 0x040fe200078e0214 */
[----:B------:R-:W-:Y:S02]  /*1150*/  IADD3 R14, PT, PT, R14, R19, RZ ;  /* 0x000000130e0e7210 */ /* 0x000fe40007ffe0ff */
[----:B------:R-:W-:Y:S02]  /*1160*/  IADD3 R16, PT, PT, R16, R11, RZ ;  /* 0x0000000b10107210 */ /* 0x000fe40007ffe0ff */
[----:B------:R-:W-:Y:S01]  /*1170*/  ISETP.GT.U32.OR P2, PT, R24, 0xf, P2 ;  /* 0x0000000f1800780c */ /* 0x000fe20001744470 */
[C---:B------:R-:W-:Y:S01]  /*1180*/  IMAD R24, R25.reuse, 0xc400, R10 ;  /* 0x0000c40019187824 */ /* 0x040fe200078e020a */
[----:B------:R-:W-:Y:S01]  /*1190*/  ISETP.GT.U32.OR P3, PT, R22, 0xf, P3 ;  /* 0x0000000f1600780c */ /* 0x000fe20001f64470 */
[C---:B------:R-:W-:Y:S01]  /*11a0*/  IMAD R22, R25.reuse, 0xc400, R14 ;  /* 0x0000c40019167824 */ /* 0x040fe200078e020e */
[----:B------:R-:W-:Y:S01]  /*11b0*/  ISETP.GT.U32.OR P4, PT, R18, 0xf, P4 ;  /* 0x0000000f1200780c */ /* 0x000fe20002784470 */
[C---:B------:R-:W-:Y:S01]  /*11c0*/  IMAD R21, R25.reuse, 0xc400, R16 ;  /* 0x0000c40019157824 */ /* 0x040fe200078e0210 */
[----:B------:R-:W-:Y:S01]  /*11d0*/  ISETP.GT.U32.OR P1, PT, R4, 0x17f, P1 ;  /* 0x0000017f0400780c */ /* 0x000fe20000f24470 */
[----:B------:R-:W-:Y:S01]  /*11e0*/  IMAD R25, R25, 0x90, R32 ;  /* 0x0000009019197824 */ /* 0x000fe200078e0220 */
[----:B------:R-:W-:-:S02]  /*11f0*/  ISETP.GT.U32.OR P0, PT, R0, 0x2e, P0 ;  /* 0x0000002e0000780c */ /* 0x000fc40000704470 */
[----:B------:R-:W-:Y:S02]  /*1200*/  ISETP.GT.U32.OR P6, PT, R4, 0x17e, P6 ;  /* 0x0000017e0400780c */ /* 0x000fe400037c4470 */
[C---:B------:R-:W-:Y:S01]  /*1210*/  LEA R6, R0.reuse, R5, 0x2 ;  /* 0x0000000500067211 */ /* 0x040fe200078e10ff */
[----:B------:R-:W-:Y:S01]  /*1220*/  IMAD R5, R3, 0x180, R8 ;  /* 0x0000018003057824 */ /* 0x000fe200078e0208 */
[C---:B------:R-:W-:Y:S02]  /*1230*/  ISETP.GT.U32.OR P1, PT, R0.reuse, 0x2f, P1 ;  /* 0x0000002f0000780c */ /* 0x040fe40000f24470 */
[----:B------:R-:W-:Y:S02]  /*1240*/  P2R R34, PR, RZ, 0x1 ;  /* 0x00000001ff227803 */ /* 0x000fe40000000000 */
[C---:B------:R-:W-:Y:S02]  /*1250*/  ISETP.GT.U32.OR P2, PT, R0.reuse, 0x2e, P2 ;  /* 0x0000002e0000780c */ /* 0x040fe40001744470 */
[----:B------:R-:W-:-:S02]  /*1260*/  ISETP.GT.U32.OR P3, PT, R0, 0x2d, P3 ;  /* 0x0000002d0000780c */ /* 0x000fc40001f64470 */
[C---:B------:R-:W-:Y:S02]  /*1270*/  ISETP.GT.U32.OR P4, PT, R0.reuse, 0x2d, P4 ;  /* 0x0000002d0000780c */ /* 0x040fe40002784470 */
[C---:B------:R-:W-:Y:S02]  /*1280*/  ISETP.GT.U32.OR P5, PT, R0.reuse, 0x2d, P5 ;  /* 0x0000002d0000780c */ /* 0x040fe40002fa4470 */
[----:B------:R-:W-:-:S13]  /*1290*/  ISETP.GT.U32.OR P6, PT, R0, 0x2f, P6 ;  /* 0x0000002f0000780c */ /* 0x000fda00037c4470 */
.L_x_20:
[----:B------:R-:W-:Y:S01]  /*12a0*/  BAR.SYNC.DEFER_BLOCKING 0x0 ;  /* 0x0000000000007b1d */ /* 0x000fe20000010000 */
[----:B------:R-:W-:Y:S01]  /*12b0*/  ISETP.NE.AND P0, PT, R34, RZ, PT ;  /* 0x000000ff2200720c */ /* 0x000fe20003f05270 */
[----:B------:R-:W-:-:S04]  /*12c0*/  ULOP3.LUT UP0, URZ, UR4, UR6, URZ, 0xfc, !UPT ;  /* 0x0000000604ff7292 */ /* 0x000fc8000f80fcff */
[----:B------:R-:W-:Y:S01]  /*12d0*/  UISETP.GT.U32.OR UP0, UPT, UR5, 0x38, !UP0 ;  /* 0x000000380500788c */ /* 0x000fe2000c704470 */
[----:B------:R-:W-:Y:S07]  /*12e0*/  BSSY.RECONVERGENT B0, `(.L_x_0) ;  /* 0x000000d000007945 */ /* 0x000fee0003800200 */
[----:B------:R-:W-:Y:S05]  /*12f0*/  @P0 BRA `(.L_x_1) ;  /* 0x00000000002c0947 */ /* 0x000fea0003800000 */
[----:B------:R-:W-:Y:S01]  /*1300*/  PLOP3.LUT P0, PT, PT, PT, UP0, 0x80, 0x8 ;  /* 0x000000000008781c */ /* 0x000fe20003f0f008 */
[----:B------:R-:W-:Y:S01]  /*1310*/  BSSY.RECONVERGENT B1, `(.L_x_2) ;  /* 0x0000008000017945 */ /* 0x000fe20003800200 */
[----:B------:R-:W-:Y:S02]  /*1320*/  MOV R8, RZ ;  /* 0x000000ff00087202 */ /* 0x000fe40000000f00 */
[----:B------:R-:W-:-:S13]  /*1330*/  ISETP.LT.U32.OR P0, PT, R27, 0xc8, P0 ;  /* 0x000000c81b00780c */ /* 0x000fda0000701470 */
[----:B------:R-:W-:Y:S05]  /*1340*/  @P0 BRA `(.L_x_3) ;  /* 0x0000000000100947 */ /* 0x000fea0003800000 */
[----:B------:R-:W0:Y:S01]  /*1350*/  LDC.64 R8, c[0x0][0x380] ;  /* 0x0000e000ff087b82 */ /* 0x000e220000000a00 */
[----:B------:R-:W-:-:S04]  /*1360*/  VIADD R11, R20, 0xffffffc7 ;  /* 0xffffffc7140b7836 */ /* 0x000fc80000000000 */
[----:B0-----:R-:W-:-:S06]  /*1370*/  IMAD.WIDE R8, R11, 0x4, R8 ;  /* 0x000000040b087825 */ /* 0x001fcc00078e0208 */
[----:B------:R0:W5:Y:S02]  /*1380*/  LDG.E.CONSTANT R8, desc[UR10][R8.64] ;  /* 0x0000000a08087981 */ /* 0x000164000c1e9900 */
.L_x_3:
[----:B------:R-:W-:Y:S05]  /*1390*/  BSYNC.RECONVERGENT B1 ;  /* 0x0000000000017941 */ /* 0x000fea0003800200 */
.L_x_2:
[----:B-----5:R1:W-:Y:S02]  /*13a0*/  STS [R7], R8 ;  /* 0x0000000807007388 */ /* 0x0203e40000000800 */
.L_x_1:
[----:B------:R-:W-:Y:S05]  /*13b0*/  BSYNC.RECONVERGENT B0 ;  /* 0x0000000000007941 */ /* 0x000fea0003800200 */
.L_x_0:
[----:B------:R-:W-:Y:S04]  /*13c0*/  BSSY.RECONVERGENT B0, `(.L_x_4) ;  /* 0x000000d000007945 */ /* 0x000fe80003800200 */
[----:B------:R-:W-:Y:S05]  /*13d0*/  @P2 BRA `(.L_x_5) ;  /* 0x00000000002c2947 */ /* 0x000fea0003800000 */
[----:B------:R-:W-:Y:S01]  /*13e0*/  PLOP3.LUT P0, PT, PT, PT, UP0, 0x80, 0x8 ;  /* 0x000000000008781c */ /* 0x000fe20003f0f008 */
[----:B------:R-:W-:Y:S01]  /*13f0*/  BSSY.RECONVERGENT B1, `(.L_x_6) ;  /* 0x0000008000017945 */ /* 0x000fe20003800200 */
[----:B-1----:R-:W-:Y:S02]  /*1400*/  HFMA2 R8, -RZ, RZ, 0, 0 ;  /* 0x00000000ff087431 */ /* 0x002fe400000001ff */
[----:B------:R-:W-:-:S13]  /*1410*/  ISETP.LT.U32.OR P0, PT, R28, 0xc8, P0 ;  /* 0x000000c81c00780c */ /* 0x000fda0000701470 */
[----:B------:R-:W-:Y:S05]  /*1420*/  @P0 BRA `(.L_x_7) ;  /* 0x0000000000100947 */ /* 0x000fea0003800000 */
[----:B0-----:R-:W0:Y:S01]  /*1430*/  LDC.64 R8, c[0x0][0x380] ;  /* 0x0000e000ff087b82 */ /* 0x001e220000000a00 */
[----:B------:R-:W-:-:S05]  /*1440*/  IADD3 R11, PT, PT, R21, -0x39, RZ ;  /* 0xffffffc7150b7810 */ /* 0x000fca0007ffe0ff */
[----:B0-----:R-:W-:-:S06]  /*1450*/  IMAD.WIDE R8, R11, 0x4, R8 ;  /* 0x000000040b087825 */ /* 0x001fcc00078e0208 */
[----:B------:R1:W5:Y:S02]  /*1460*/  LDG.E.CONSTANT R8, desc[UR10][R8.64] ;  /* 0x0000000a08087981 */ /* 0x000364000c1e9900 */
.L_x_7:
[----:B------:R-:W-:Y:S05]  /*1470*/  BSYNC.RECONVERGENT B1 ;  /* 0x0000000000017941 */ /* 0x000fea0003800200 */
.L_x_6:
[----:B-----5:R2:W-:Y:S02]  /*1480*/  STS [R7+0x4], R8 ;  /* 0x0000040807007388 */ /* 0x0205e40000000800 */
.L_x_5:
[----:B------:R-:W-:Y:S05]  /*1490*/  BSYNC.RECONVERGENT B0 ;  /* 0x0000000000007941 */ /* 0x000fea0003800200 */
.L_x_4:
[----:B------:R-:W-:Y:S04]  /*14a0*/  BSSY.RECONVERGENT B0, `(.L_x_8) ;  /* 0x000000d000007945 */ /* 0x000fe80003800200 */
[----:B------:R-:W-:Y:S05]  /*14b0*/  @P3 BRA `(.L_x_9) ;  /* 0x00000000002c3947 */ /* 0x000fea0003800000 */
[----:B------:R-:W-:Y:S01]  /*14c0*/  PLOP3.LUT P0, PT, PT, PT, UP0, 0x80, 0x8 ;  /* 0x000000000008781c */ /* 0x000fe20003f0f008 */
[----:B------:R-:W-:Y:S01]  /*14d0*/  BSSY.RECONVERGENT B1, `(.L_x_10) ;  /* 0x0000008000017945 */ /* 0x000fe20003800200 */
[----:B-12---:R-:W-:Y:S02]  /*14e0*/  IMAD.MOV.U32 R8, RZ, RZ, RZ ;  /* 0x000000ffff087224 */ /* 0x006fe400078e00ff */
[----:B------:R-:W-:-:S13]  /*14f0*/  ISETP.LT.U32.OR P0, PT, R29, 0xc8, P0 ;  /* 0x000000c81d00780c */ /* 0x000fda0000701470 */
[----:B------:R-:W-:Y:S05]  /*1500*/  @P0 BRA `(.L_x_11) ;  /* 0x0000000000100947 */ /* 0x000fea0003800000 */
[----:B0-----:R-:W0:Y:S01]  /*1510*/  LDC.64 R8, c[0x0][0x380] ;  /* 0x0000e000ff087b82 */ /* 0x001e220000000a00 */
[----:B------:R-:W-:-:S05]  /*1520*/  IADD3 R11, PT, PT, R22, -0x39, RZ ;  /* 0xffffffc7160b7810 */ /* 0x000fca0007ffe0ff */
[----:B0-----:R-:W-:-:S06]  /*1530*/  IMAD.WIDE R8, R11, 0x4, R8 ;  /* 0x000000040b087825 */ /* 0x001fcc00078e0208 */
[----:B------:R1:W5:Y:S02]  /*1540*/  LDG.E.CONSTANT R8, desc[UR10][R8.64] ;  /* 0x0000000a08087981 */ /* 0x000364000c1e9900 */
.L_x_11:
[----:B------:R-:W-:Y:S05]  /*1550*/  BSYNC.RECONVERGENT B1 ;  /* 0x0000000000017941 */ /* 0x000fea0003800200 */
.L_x_10:
[----:B-----5:R3:W-:Y:S02]  /*1560*/  STS [R7+0x8], R8 ;  /* 0x0000080807007388 */ /* 0x0207e40000000800 */
.L_x_9:
[----:B------:R-:W-:Y:S05]  /*1570*/  BSYNC.RECONVERGENT B0 ;  /* 0x0000000000007941 */ /* 0x000fea0003800200 */
.L_x_8:
[----:B------:R-:W-:Y:S04]  /*1580*/  BSSY.RECONVERGENT B0, `(.L_x_12) ;  /* 0x000000d000007945 */ /* 0x000fe80003800200 */
[----:B------:R-:W-:Y:S05]  /*1590*/  @P4 BRA `(.L_x_13) ;  /* 0x00000000002c4947 */ /* 0x000fea0003800000 */
[----:B------:R-:W-:Y:S01]  /*15a0*/  PLOP3.LUT P0, PT, PT, PT, UP0, 0x80, 0x8 ;  /* 0x000000000008781c */ /* 0x000fe20003f0f008 */
[----:B------:R-:W-:Y:S01]  /*15b0*/  BSSY.RECONVERGENT B1, `(.L_x_14) ;  /* 0x0000008000017945 */ /* 0x000fe20003800200 */
[----:B-123--:R-:W-:Y:S02]  /*15c0*/  MOV R8, RZ ;  /* 0x000000ff00087202 */ /* 0x00efe40000000f00 */
[----:B------:R-:W-:-:S13]  /*15d0*/  ISETP.LT.U32.OR P0, PT, R30, 0xc8, P0 ;  /* 0x000000c81e00780c */ /* 0x000fda0000701470 */
[----:B------:R-:W-:Y:S05]  /*15e0*/  @P0 BRA `(.L_x_15) ;  /* 0x0000000000100947 */ /* 0x000fea0003800000 */
[----:B0-----:R-:W0:Y:S01]  /*15f0*/  LDC.64 R8, c[0x0][0x380] ;  /* 0x0000e000ff087b82 */ /* 0x001e220000000a00 */
[----:B------:R-:W-:-:S04]  /*1600*/  VIADD R11, R23, 0xffffffc7 ;  /* 0xffffffc7170b7836 */ /* 0x000fc80000000000 */
[----:B0-----:R-:W-:-:S06]  /*1610*/  IMAD.WIDE R8, R11, 0x4, R8 ;  /* 0x000000040b087825 */ /* 0x001fcc00078e0208 */
[----:B------:R1:W5:Y:S02]  /*1620*/  LDG.E.CONSTANT R8, desc[UR10][R8.64] ;  /* 0x0000000a08087981 */ /* 0x000364000c1e9900 */
.L_x_15:
[----:B------:R-:W-:Y:S05]  /*1630*/  BSYNC.RECONVERGENT B1 ;  /* 0x0000000000017941 */ /* 0x000fea0003800200 */
.L_x_14:
[----:B-----5:R4:W-:Y:S02]  /*1640*/  STS [R7+0xc], R8 ;  /* 0x00000c0807007388 */ /* 0x0209e40000000800 */
.L_x_13:
[----:B------:R-:W-:Y:S05]  /*1650*/  BSYNC.RECONVERGENT B0 ;  /* 0x0000000000007941 */ /* 0x000fea0003800200 */
.L_x_12:
[----:B------:R-:W-:Y:S04]  /*1660*/  BSSY.RECONVERGENT B0, `(.L_x_16) ;  /* 0x000000d000007945 */ /* 0x000fe80003800200 */
[----:B------:R-:W-:Y:S05]  /*1670*/  @P5 BRA `(.L_x_17) ;  /* 0x00000000002c5947 */ /* 0x000fea0003800000 */
[----:B------:R-:W-:Y:S01]  /*1680*/  PLOP3.LUT P0, PT, PT, PT, UP0, 0x80, 0x8 ;  /* 0x000000000008781c */ /* 0x000fe20003f0f008 */
[----:B------:R-:W-:Y:S01]  /*1690*/  BSSY.RECONVERGENT B1, `(.L_x_18) ;  /* 0x0000008000017945 */ /* 0x000fe20003800200 */
[----:B-1234-:R-:W-:Y:S02]  /*16a0*/  HFMA2 R8, -RZ, RZ, 0, 0 ;  /* 0x00000000ff087431 */ /* 0x01efe400000001ff */
[----:B------:R-:W-:-:S13]  /*16b0*/  ISETP.LT.U32.OR P0, PT, R31, 0xc8, P0 ;  /* 0x000000c81f00780c */ /* 0x000fda0000701470 */
[----:B------:R-:W-:Y:S05]  /*16c0*/  @P0 BRA `(.L_x_19) ;  /* 0x0000000000100947 */ /* 0x000fea0003800000 */
[----:B0-----:R-:W0:Y:S01]  /*16d0*/  LDC.64 R8, c[0x0][0x380] ;  /* 0x0000e000ff087b82 */ /* 0x001e220000000a00 */
[----:B------:R-:W-:-:S05]  /*16e0*/  IADD3 R11, PT, PT, R24, -0x39, RZ ;  /* 0xffffffc7180b7810 */ /* 0x000fca0007ffe0ff */
[----:B0-----:R-:W-:-:S06]  /*16f0*/  IMAD.WIDE R8, R11, 0x4, R8 ;  /* 0x000000040b087825 */ /* 0x001fcc00078e0208 */
[----:B------:R1:W5:Y:S02]  /*1700*/  LDG.E.CONSTANT R8, desc[UR10][R8.64] ;  /* 0x0000000a08087981 */ /* 0x000364000c1e9900 */
.L_x_19:
[----:B------:R-:W-:Y:S05]  /*1710*/  BSYNC.RECONVERGENT B1 ;  /* 0x0000000000017941 */ /* 0x000fea0003800200 */
.L_x_18:
[----:B-----5:R2:W-:Y:S02]  /*1720*/  STS [R7+0x10], R8 ;  /* 0x0000100807007388 */ /* 0x0205e40000000800 */
.L_x_17:
[----:B------:R-:W-:Y:S05]  /*1730*/  BSYNC.RECONVERGENT B0 ;  /* 0x0000000000007941 */ /* 0x000fea0003800200 */
.L_x_16:
[----:B------:R-:W5:Y:S08]  /*1740*/  @!P1 LDC.64 R10, c[0x0][0x388] ;  /* 0x0000e200ff0a9b82 */ /* 0x000f700000000a00 */
[----:B01234-:R-:W0:Y:S01]  /*1750*/  @!P6 LDC.64 R8, c[0x0][0x388] ;  /* 0x0000e200ff08eb82 */ /* 0x01fe220000000a00 */
[----:B-----5:R-:W-:-:S06]  /*1760*/  @!P1 IMAD.WIDE.U32 R10, R25, 0x4, R10 ;  /* 0x00000004190a9825 */ /* 0x020fcc00078e000a */
[----:B------:R-:W2:Y:S01]  /*1770*/  @!P1 LDG.E.CONSTANT R11, desc[UR10][R10.64] ;  /* 0x0000000a0a0b9981 */ /* 0x000ea2000c1e9900 */
[----:B0-----:R-:W-:-:S06]  /*1780*/  @!P6 IMAD.WIDE.U32 R8, R26, 0x4, R8 ;  /* 0x000000041a08e825 */ /* 0x001fcc00078e0008 */
[----:B------:R-:W3:Y:S01]  /*1790*/  @!P6 LDG.E.CONSTANT R9, desc[UR10][R8.64] ;  /* 0x0000000a0809e981 */ /* 0x000ee2000c1e9900 */
[----:B------:R-:W0:Y:S01]  /*17a0*/  S2UR UR8, SR_CgaCtaId ;  /* 0x00000000000879c3 */ /* 0x000e220000008800 */
[----:B------:R-:W-:Y:S02]  /*17b0*/  UMOV UR7, 0x400 ;  /* 0x0000040000077882 */ /* 0x000fe40000000000 */
[----:B------:R-:W-:-:S04]  /*17c0*/  UIADD3 UR7, UPT, UPT, UR7, 0xe80, URZ ;  /* 0x00000e8007077890 */ /* 0x000fc8000fffe0ff */
[----:B0-----:R-:W-:-:S06]  /*17d0*/  ULEA UR7, UR8, UR7, 0x18 ;  /* 0x0000000708077291 */ /* 0x001fcc000f8ec0ff */
[----:B------:R-:W-:-:S05]  /*17e0*/  LEA R36, R4, UR7, 0x2 ;  /* 0x0000000704247c11 */ /* 0x000fca000f8e10ff */
[----:B--2---:R-:W-:Y:S04]  /*17f0*/  @!P1 STS [R36], R11 ;  /* 0x0000000b24009388 */ /* 0x004fe80000000800 */
[----:B---3--:R-:W-:Y:S01]  /*1800*/  @!P6 STS [R36+0x4], R9 ;  /* 0x000004092400e388 */ /* 0x008fe20000000800 */
[----:B------:R-:W-:Y:S06]  /*1810*/  BAR.SYNC.DEFER_BLOCKING 0x0 ;  /* 0x0000000000007b1d */ /* 0x000fec0000010000 */
[----:B------:R-:W-:Y:S04]  /*1820*/  LDS R10, [R6] ;  /* 0x00000000060a7984 */ /* 0x000fe80000000800 */
[----:B------:R-:W0:Y:S04]  /*1830*/  LDS.128 R12, [R5] ;  /* 0x00000000050c7984 */ /* 0x000e280000000c00 */
[----:B------:R-:W1:Y:S04]  /*1840*/  LDS.128 R16, [R5+0xc0] ;  /* 0x0000c00005107984 */ /* 0x000e680000000c00 */
[----:B------:R-:W2:Y:S01]  /*1850*/  LDS R8, [R6+0x4] ;  /* 0x0000040006087984 */ /* 0x000ea20000000800 */
[----:B0-----:R-:W-:-:S03]  /*1860*/  FFMA R9, R10, R12, R35 ;  /* 0x0000000c0a097223 */ /* 0x001fc60000000023 */
[----:B------:R-:W0:Y:S04]  /*1870*/  LDS R35, [R6+0x8] ;  /* 0x0000080006237984 */ /* 0x000e280000000800 */
[----:B------:R-:W3:Y:S01]  /*1880*/  LDS R12, [R6+0xe8] ;  /* 0x0000e800060c7984 */ /* 0x000ee20000000800 */
[----:B-1----:R-:W-:Y:S01]  /*1890*/  FFMA R10, R10, R16, R37 ;  /* 0x000000100a0a7223 */ /* 0x002fe20000000025 */
[C---:B--2---:R-:W-:Y:S02]  /*18a0*/  FFMA R16, R8.reuse, R13, R9 ;  /* 0x0000000d08107223 */ /* 0x044fe40000000009 */
[----:B------:R-:W-:Y:S01]  /*18b0*/  LDS R13, [R6+0xec] ;  /* 0x0000ec00060d7984 */ /* 0x000fe20000000800 */
[----:B------:R-:W-:-:S03]  /*18c0*/  FFMA R17, R8, R17, R10 ;  /* 0x0000001108117223 */ /* 0x000fc6000000000a */
[----:B------:R-:W1:Y:S01]  /*18d0*/  LDS.128 R8, [R5+0x10] ;  /* 0x0000100005087984 */ /* 0x000e620000000c00 */
[C---:B0-----:R-:W-:Y:S01]  /*18e0*/  FFMA R37, R35.reuse, R14, R16 ;  /* 0x0000000e23257223 */ /* 0x041fe20000000010 */
[----:B------:R-:W-:Y:S02]  /*18f0*/  FFMA R18, R35, R18, R17 ;  /* 0x0000001223127223 */ /* 0x000fe40000000011 */
[----:B------:R-:W-:Y:S01]  /*1900*/  LDS R35, [R6+0x1d0] ;  /* 0x0001d00006237984 */ /* 0x000fe20000000800 */
[C---:B---3--:R-:W-:Y:S01]  /*1910*/  FFMA R14, R12.reuse, R15, R37 ;  /* 0x0000000f0c0e7223 */ /* 0x048fe20000000025 */
[----:B------:R-:W-:Y:S02]  /*1920*/  FFMA R15, R12, R19, R18 ;  /* 0x000000130c0f7223 */ /* 0x000fe40000000012 */
[----:B------:R-:W0:Y:S04]  /*1930*/  LDS.128 R16, [R5+0xd0] ;  /* 0x0000d00005107984 */ /* 0x000e280000000c00 */
[----:B------:R-:W2:Y:S01]  /*1940*/  LDS R12, [R6+0xf0] ;  /* 0x0000f000060c7984 */ /* 0x000ea20000000800 */
[----:B-1----:R-:W-:-:S03]  /*1950*/  FFMA R37, R13, R8, R14 ;  /* 0x000000080d257223 */ /* 0x002fc6000000000e */
[----:B------:R-:W1:Y:S01]  /*1960*/  LDS R8, [R6+0x1d4] ;  /* 0x0001d40006087984 */ /* 0x000e620000000800 */
[----:B0-----:R-:W-:Y:S01]  /*1970*/  FFMA R14, R13, R16, R15 ;  /* 0x000000100d0e7223 */ /* 0x001fe2000000000f */
[----:B--2---:R-:W-:-:S03]  /*1980*/  FFMA R16, R12, R9, R37 ;  /* 0x000000090c107223 */ /* 0x004fc60000000025 */
[----:B------:R-:W-:Y:S01]  /*1990*/  FFMA R17, R12, R17, R14 ;  /* 0x000000110c117223 */ /* 0x000fe2000000000e */
[----:B------:R-:W-:Y:S01]  /*19a0*/  LDS R9, [R6+0x1d8] ;  /* 0x0001d80006097984 */ /* 0x000fe20000000800 */
[----:B------:R-:W-:-:S03]  /*19b0*/  FFMA R37, R35, R10, R16 ;  /* 0x0000000a23257223 */ /* 0x000fc60000000010 */
[----:B------:R-:W0:Y:S01]  /*19c0*/  LDS.128 R12, [R5+0x20] ;  /* 0x00002000050c7984 */ /* 0x000e220000000c00 */
[----:B------:R-:W-:Y:S01]  /*19d0*/  FFMA R18, R35, R18, R17 ;  /* 0x0000001223127223 */ /* 0x000fe20000000011 */
[C---:B-1----:R-:W-:Y:S02]  /*19e0*/  FFMA R10, R8.reuse, R11, R37 ;  /* 0x0000000b080a7223 */ /* 0x042fe40000000025 */
[----:B------:R-:W-:Y:S01]  /*19f0*/  LDS R35, [R6+0x2bc] ;  /* 0x0002bc0006237984 */ /* 0x000fe20000000800 */
[----:B------:R-:W-:-:S03]  /*1a00*/  FFMA R11, R8, R19, R18 ;  /* 0x00000013080b7223 */ /* 0x000fc60000000012 */
[----:B------:R-:W1:Y:S04]  /*1a10*/  LDS.128 R16, [R5+0xe0] ;  /* 0x0000e00005107984 */ /* 0x000e680000000c00 */
[----:B------:R-:W2:Y:S01]  /*1a20*/  LDS R8, [R6+0x2b8] ;  /* 0x0002b80006087984 */ /* 0x000ea20000000800 */
[----:B0-----:R-:W-:-:S03]  /*1a30*/  FFMA R37, R9, R12, R10 ;  /* 0x0000000c09257223 */ /* 0x001fc6000000000a */
[----:B------:R-:W0:Y:S01]  /*1a40*/  LDS R12, [R6+0x2c0] ;  /* 0x0002c000060c7984 */ /* 0x000e220000000800 */
[----:B-1----:R-:W-:Y:S01]  /*1a50*/  FFMA R10, R9, R16, R11 ;  /* 0x00000010090a7223 */ /* 0x002fe2000000000b */
[----:B--2---:R-:W-:-:S03]  /*1a60*/  FFMA R16, R8, R13, R37 ;  /* 0x0000000d08107223 */ /* 0x004fc60000000025 */
[----:B------:R-:W-:Y:S01]  /*1a70*/  FFMA R17, R8, R17, R10 ;  /* 0x0000001108117223 */ /* 0x000fe2000000000a */
[----:B------:R-:W-:Y:S04]  /*1a80*/  LDS R13, [R6+0x3a0] ;  /* 0x0003a000060d7984 */ /* 0x000fe80000000800 */
[----:B------:R-:W1:Y:S01]  /*1a90*/  LDS.128 R8, [R5+0x30] ;  /* 0x0000300005087984 */ /* 0x000e620000000c00 */
[C---:B------:R-:W-:Y:S01]  /*1aa0*/  FFMA R37, R35.reuse, R14, R16 ;  /* 0x0000000e23257223 */ /* 0x040fe20000000010 */
[----:B------:R-:W-:Y:S02]  /*1ab0*/  FFMA R18, R35, R18, R17 ;  /* 0x0000001223127223 */ /* 0x000fe40000000011 */
[----:B------:R-:W-:Y:S01]  /*1ac0*/  LDS R35, [R6+0x3a8] ;  /* 0x0003a80006237984 */ /* 0x000fe20000000800 */
[C---:B0-----:R-:W-:Y:S01]  /*1ad0*/  FFMA R14, R12.reuse, R15, R37 ;  /* 0x0000000f0c0e7223 */ /* 0x041fe20000000025 */
[----:B------:R-:W-:-:S02]  /*1ae0*/  FFMA R15, R12, R19, R18 ;  /* 0x000000130c0f7223 */ /* 0x000fc40000000012 */
        /* <DEDUP_REMOVED lines=10> */
[----:B------:R-:W-:-:S03]  /*1b90*/  FFMA R18, R35, R18, R17 ;  /* 0x0000001223127223 */ /* 0x000fc60000000011 */
[----:B------:R-:W-:Y:S01]  /*1ba0*/  LDS R35, [R6+0x570] ;  /* 0x0005700006237984 */ /* 0x000fe20000000800 */
[C---:B-1----:R-:W-:Y:S01]  /*1bb0*/  FFMA R10, R8.reuse, R11, R37 ;  /* 0x0000000b080a7223 */ /* 0x042fe20000000025 */
[----:B------:R-:W-:Y:S02]  /*1bc0*/  FFMA R11, R8, R19, R18 ;  /* 0x00000013080b7223 */ /* 0x000fe40000000012 */
        /* <DEDUP_REMOVED lines=50> */
[C---:B------:R-:W-:Y:S02]  /*1ef0*/  FFMA R37, R35.reuse, R10, R16 ;  /* 0x0000000a23257223 */ /* 0x040fe40000000010 */
[----:B------:R-:W-:Y:S01]  /*1f00*/  FFMA R18, R35, R18, R17 ;  /* 0x0000001223127223 */ /* 0x000fe20000000011 */
[----:B------:R-:W0:Y:S04]  /*1f10*/  LDS.128 R12, [R5+0x80] ;  /* 0x00008000050c7984 */ /* 0x000e280000000c00 */
[----:B------:R-:W-:Y:S01]  /*1f20*/  LDS R35, [R6+0x9fc] ;  /* 0x0009fc0006237984 */ /* 0x000fe20000000800 */
[C---:B-1----:R-:W-:Y:S01]  /*1f30*/  FFMA R10, R8.reuse, R11, R37 ;  /* 0x0000000b080a7223 */ /* 0x042fe20000000025 */
[----:B------:R-:W-:-:S02]  /*1f40*/  FFMA R11, R8, R19, R18 ;  /* 0x00000013080b7223 */ /* 0x000fc40000000012 */
        /* <DEDUP_REMOVED lines=10> */
[----:B------:R-:W-:-:S03]  /*1ff0*/  FFMA R37, R35, R14, R16 ;  /* 0x0000000e23257223 */ /* 0x000fc60000000010 */
[C---:B0-----:R-:W-:Y:S02]  /*2000*/  FFMA R35, R12.reuse, R19, R18 ;  /* 0x000000130c237223 */ /* 0x041fe40000000012 */
[----:B------:R-:W0:Y:S01]  /*2010*/  LDS.128 R16, [R5+0x150] ;  /* 0x0001500005107984 */ /* 0x000e220000000c00 */
[----:B------:R-:W-:-:S03]  /*2020*/  FFMA R14, R12, R15, R37 ;  /* 0x0000000f0c0e7223 */ /* 0x000fc60000000025 */
[----:B------:R-:W2:Y:S04]  /*2030*/  LDS R12, [R6+0xae4] ;  /* 0x000ae400060c7984 */ /* 0x000ea80000000800 */
[----:B------:R-:W3:Y:S01]  /*2040*/  LDS R15, [R6+0xae8] ;  /* 0x000ae800060f7984 */ /* 0x000ee20000000800 */
[----:B-1----:R-:W-:-:S03]  /*2050*/  FFMA R37, R13, R8, R14 ;  /* 0x000000080d257223 */ /* 0x002fc6000000000e */
[----:B------:R-:W1:Y:S01]  /*2060*/  LDS R8, [R6+0xbc8] ;  /* 0x000bc80006087984 */ /* 0x000e620000000800 */
[----:B0-----:R-:W-:-:S03]  /*2070*/  FFMA R16, R13, R16, R35 ;  /* 0x000000100d107223 */ /* 0x001fc60000000023 */
[----:B------:R-:W-:Y:S01]  /*2080*/  LDS R35, [R6+0xcb0] ;  /* 0x000cb00006237984 */ /* 0x000fe20000000800 */
[C---:B--2---:R-:W-:Y:S01]  /*2090*/  FFMA R14, R12.reuse, R9, R37 ;  /* 0x000000090c0e7223 */ /* 0x044fe20000000025 */
[----:B------:R-:W-:Y:S02]  /*20a0*/  FFMA R17, R12, R17, R16 ;  /* 0x000000110c117223 */ /* 0x000fe40000000010 */
[----:B------:R-:W-:Y:S01]  /*20b0*/  LDS R16, [R6+0xbd0] ;  /* 0x000bd00006107984 */ /* 0x000fe20000000800 */
[C---:B---3--:R-:W-:Y:S01]  /*20c0*/  FFMA R9, R15.reuse, R10, R14 ;  /* 0x0000000a0f097223 */ /* 0x048fe2000000000e */
[----:B------:R-:W-:Y:S02]  /*20d0*/  FFMA R18, R15, R18, R17 ;  /* 0x000000120f127223 */ /* 0x000fe40000000011 */
[----:B------:R-:W-:Y:S04]  /*20e0*/  LDS R17, [R6+0xbcc] ;  /* 0x000bcc0006117984 */ /* 0x000fe80000000800 */
[----:B------:R-:W-:Y:S01]  /*20f0*/  LDS.128 R12, [R5+0xa0] ;  /* 0x0000a000050c7984 */ /* 0x000fe20000000c00 */
[C---:B-1----:R-:W-:Y:S01]  /*2100*/  FFMA R36, R8.reuse, R11, R9 ;  /* 0x0000000b08247223 */ /* 0x042fe20000000009 */
[----:B------:R-:W-:-:S02]  /*2110*/  FFMA R19, R8, R19, R18 ;  /* 0x0000001308137223 */ /* 0x000fc40000000012 */
[----:B------:R-:W0:Y:S02]  /*2120*/  LDS.128 R8, [R5+0x160] ;  /* 0x0001600005087984 */ /* 0x000e240000000c00 */
[C---:B0-----:R-:W-:Y:S02]  /*2130*/  FFMA R18, R17.reuse, R8, R19 ;  /* 0x0000000811127223 */ /* 0x041fe40000000013 */
[----:B------:R-:W0:Y:S01]  /*2140*/  LDS R8, [R6+0xcb4] ;  /* 0x000cb40006087984 */ /* 0x000e220000000800 */
[----:B------:R-:W-:Y:S01]  /*2150*/  FFMA R37, R17, R12, R36 ;  /* 0x0000000c11257223 */ /* 0x000fe20000000024 */
[----:B------:R-:W-:-:S03]  /*2160*/  FFMA R9, R16, R9, R18 ;  /* 0x0000000910097223 */ /* 0x000fc60000000012 */
[----:B------:R-:W-:Y:S02]  /*2170*/  FFMA R12, R16, R13, R37 ;  /* 0x0000000d100c7223 */ /* 0x000fe40000000025 */
[----:B------:R-:W-:Y:S04]  /*2180*/  LDS R13, [R6+0xcb8] ;  /* 0x000cb800060d7984 */ /* 0x000fe80000000800 */
[----:B------:R-:W1:Y:S01]  /*2190*/  LDS.128 R16, [R5+0xb0] ;  /* 0x0000b00005107984 */ /* 0x000e620000000c00 */
[C---:B------:R-:W-:Y:S01]  /*21a0*/  FFMA R10, R35.reuse, R10, R9 ;  /* 0x0000000a230a7223 */ /* 0x040fe20000000009 */
[----:B------:R-:W-:Y:S02]  /*21b0*/  FFMA R37, R35, R14, R12 ;  /* 0x0000000e23257223 */ /* 0x000fe4000000000c */
[----:B------:R-:W2:Y:S02]  /*21c0*/  LDS R12, [R6+0xd98] ;  /* 0x000d9800060c7984 */ /* 0x000ea40000000800 */
[C---:B0-----:R-:W-:Y:S01]  /*21d0*/  FFMA R14, R8.reuse, R15, R37 ;  /* 0x0000000f080e7223 */ /* 0x041fe20000000025 */
[----:B------:R-:W-:Y:S01]  /*21e0*/  FFMA R35, R8, R11, R10 ;  /* 0x0000000b08237223 */ /* 0x000fe2000000000a */
[----:B------:R-:W-:Y:S04]  /*21f0*/  LDS R15, [R6+0xd9c] ;  /* 0x000d9c00060f7984 */ /* 0x000fe80000000800 */
[----:B------:R-:W0:Y:S01]  /*2200*/  LDS.128 R8, [R5+0x170] ;  /* 0x0001700005087984 */ /* 0x000e220000000c00 */
[----:B-1----:R-:W-:-:S03]  /*2210*/  FFMA R37, R13, R16, R14 ;  /* 0x000000100d257223 */ /* 0x002fc6000000000e */
[----:B------:R-:W1:Y:S01]  /*2220*/  LDS R14, [R6+0xda0] ;  /* 0x000da000060e7984 */ /* 0x000e620000000800 */
[----:B------:R-:W-:Y:S01]  /*2230*/  UIADD3 UR4, UPT, UPT, UR4, 0x1, URZ ;  /* 0x0000000104047890 */ /* 0x000fe2000fffe0ff */
[----:B--2---:R-:W-:-:S03]  /*2240*/  FFMA R16, R12, R17, R37 ;  /* 0x000000110c107223 */ /* 0x004fc60000000025 */
[----:B------:R-:W-:Y:S01]  /*2250*/  UISETP.NE.AND UP0, UPT, UR4, 0x3, UPT ;  /* 0x000000030400788c */ /* 0x000fe2000bf05270 */
[----:B------:R-:W-:Y:S01]  /*2260*/  VIADD R24, R24, 0x38 ;  /* 0x0000003818187836 */ /* 0x000fe20000000000 */
[----:B------:R-:W-:Y:S01]  /*2270*/  IADD3 R23, PT, PT, R23, 0x38, RZ ;  /* 0x0000003817177810 */ /* 0x000fe20007ffe0ff */
[----:B------:R-:W-:Y:S01]  /*2280*/  VIADD R21, R21, 0x38 ;  /* 0x0000003815157836 */ /* 0x000fe20000000000 */
[----:B------:R-:W-:Y:S01]  /*2290*/  IADD3 R22, PT, PT, R22, 0x38, RZ ;  /* 0x0000003816167810 */ /* 0x000fe20007ffe0ff */
[----:B------:R-:W-:Y:S01]  /*22a0*/  VIADD R26, R26, 0x3 ;  /* 0x000000031a1a7836 */ /* 0x000fe20000000000 */
[----:B------:R-:W-:Y:S02]  /*22b0*/  IADD3 R20, PT, PT, R20, 0x38, RZ ;  /* 0x0000003814147810 */ /* 0x000fe40007ffe0ff */
[----:B------:R-:W-:Y:S01]  /*22c0*/  IADD3 R25, PT, PT, R25, 0x3, RZ ;  /* 0x0000000319197810 */ /* 0x000fe20007ffe0ff */
[----:B------:R-:W-:Y:S01]  /*22d0*/  UIADD3 UR5, UPT, UPT, UR5, 0x1, URZ ;  /* 0x0000000105057890 */ /* 0x000fe2000fffe0ff */
[----:B0-----:R-:W-:-:S04]  /*22e0*/  FFMA R8, R13, R8, R35 ;  /* 0x000000080d087223 */ /* 0x001fc80000000023 */
[----:B------:R-:W-:Y:S01]  /*22f0*/  FFMA R9, R12, R9, R8 ;  /* 0x000000090c097223 */ /* 0x000fe20000000008 */
[----:B------:R-:W-:-:S03]  /*2300*/  FFMA R35, R15, R18, R16 ;  /* 0x000000120f237223 */ /* 0x000fc60000000010 */
[----:B------:R-:W-:Y:S01]  /*2310*/  FFMA R10, R15, R10, R9 ;  /* 0x0000000a0f0a7223 */ /* 0x000fe20000000009 */
[----:B-1----:R-:W-:-:S03]  /*2320*/  FFMA R35, R14, R19, R35 ;  /* 0x000000130e237223 */ /* 0x002fc60000000023 */
[----:B------:R-:W-:Y:S01]  /*2330*/  FFMA R37, R14, R11, R10 ;  /* 0x0000000b0e257223 */ /* 0x000fe2000000000a */
[----:B------:R-:W-:Y:S06]  /*2340*/  BRA.U UP0, `(.L_x_20) ;  /* 0xffffffed00d47547 */ /* 0x000fec000b83ffff */
[----:B------:R-:W-:Y:S01]  /*2350*/  HFMA2 R25, -RZ, RZ, 0, 5.9604644775390625e-08 ;  /* 0x00000001ff197431 */ /* 0x000fe200000001ff */
[----:B------:R-:W-:Y:S01]  /*2360*/  UPLOP3.LUT UP0, UPT, UPT, UPT, UPT, 0x40, 0x4 ;  /* 0x000000000004789c */ /* 0x000fe20003f0e870 */
[----:B------:R-:W-:Y:S10]  /*2370*/  BRA.U UP1, `(.L_x_21) ;  /* 0xffffffe501247547 */ /* 0x000ff4000b83ffff */
[----:B------:R-:W0:Y:S01]  /*2380*/  LDC.64 R4, c[0x0][0x390] ;  /* 0x0000e400ff047b82 */ /* 0x000e220000000a00 */
[----:B------:R-:W-:Y:S01]  /*2390*/  IMAD R3, R3, 0x1880, R0 ;  /* 0x0000188003037824 */ /* 0x000fe200078e0200 */
[----:B------:R-:W-:-:S03]  /*23a0*/  MOV R0, UR6 ;  /* 0x0000000600007c02 */ /* 0x000fc60008000f00 */
[----:B------:R-:W-:-:S04]  /*23b0*/  IMAD R3, R2, 0x6200, R3 ;  /* 0x0000620002037824 */ /* 0x000fc800078e0203 */
[----:B------:R-:W-:-:S04]  /*23c0*/  IMAD R3, R0, 0x38, R3 ;  /* 0x0000003800037824 */ /* 0x000fc800078e0203 */
[----:B0-----:R-:W-:-:S05]  /*23d0*/  IMAD.WIDE.U32 R2, R3, 0x4, R4 ;  /* 0x0000000403027825 */ /* 0x001fca00078e0004 */
[----:B------:R-:W-:Y:S04]  /*23e0*/  STG.E desc[UR10][R2.64], R35 ;  /* 0x0000002302007986 */ /* 0x000fe8000c10190a */
[----:B------:R-:W-:Y:S01]  /*23f0*/  STG.E desc[UR10][R2.64+0x3100], R37 ;  /* 0x0031002502007986 */ /* 0x000fe2000c10190a */
[----:B------:R-:W-:Y:S05]  /*2400*/  EXIT ;  /* 0x000000000000794d */ /* 0x000fea0003800000 */
.L_x_22:
[----:B------:R-:W-:-:S00]  /*2410*/  BRA `(.L_x_22) ;  /* 0xfffffffc00fc7947 */ /* 0x000fc0000383ffff */
[----:B------:R-:W-:-:S00]  /*2420*/  NOP ;  /* 0x0000000000007918 */ /* 0x000fc00000000000 */
        /* <DEDUP_REMOVED lines=13> */
.L_x_23:


//--------------------- .nv.shared.default_function_kernel0 --------------------------
	.section	.nv.shared.default_function_kernel0,"aw",@nobits
	.sectionflags	@""
	.align	4
.nv.shared.default_function_kernel0:
	.zero		6272


//--------------------- .nv.shared.reserved.0     --------------------------
	.section	.nv.shared.reserved.0,"aw",@nobits
	.weak		__nv_reservedSMEM_offset_0_alias
	.size		__nv_reservedSMEM_offset_0_alias, 0, 64
	.other		__nv_reservedSMEM_offset_0_alias,@"STO_CUDA_RESERVED_SHARED STV_DEFAULT"
__nv_reservedSMEM_offset_0_alias:
	.zero		0
	.zero		64


//--------------------- .nv.constant0.default_function_kernel0 --------------------------
	.section	.nv.constant0.default_function_kernel0,"a",@progbits
	.sectionflags	@""
	.align	4
.nv.constant0.default_function_kernel0:
	.zero		920


//--------------------- SYMBOLS --------------------------

	.type		.nv.reservedSmem.offset0,@object
	.size		.nv.reservedSmem.offset0,0x4
	.type		.nv.reservedSmem.cap,@object
	.size		.nv.reservedSmem.cap,0x4
